//
// Generated by NVIDIA NVVM Compiler
//
// Compiler Build ID: CL-36424714
// Cuda compilation tools, release 13.0, V13.0.88
// Based on NVVM 20.0.0
//

.version 9.0
.target sm_100
.address_size 64

	// .globl	_Z35flashattn_streaming_16x16_kernel_mwPK6__halfS1_S1_Pfiif
// _ZZ35flashattn_streaming_16x16_kernel_mwPK6__halfS1_S1_PfiifE9sh_q_frag has been demoted
// _ZZ35flashattn_streaming_16x16_kernel_mwPK6__halfS1_S1_PfiifE12sh_m_running has been demoted
// _ZZ35flashattn_streaming_16x16_kernel_mwPK6__halfS1_S1_PfiifE12sh_l_running has been demoted
// _ZZ35flashattn_streaming_16x16_kernel_mwPK6__halfS1_S1_PfiifE12sh_y_running has been demoted
// _ZZ35flashattn_streaming_16x16_kernel_mwPK6__halfS1_S1_PfiifE8s_scores has been demoted
// _ZZ35flashattn_streaming_16x16_kernel_mwPK6__halfS1_S1_PfiifE7sV_tile has been demoted

.visible .entry _Z35flashattn_streaming_16x16_kernel_mwPK6__halfS1_S1_Pfiif(
	.param .u64 .ptr .align 1 _Z35flashattn_streaming_16x16_kernel_mwPK6__halfS1_S1_Pfiif_param_0,
	.param .u64 .ptr .align 1 _Z35flashattn_streaming_16x16_kernel_mwPK6__halfS1_S1_Pfiif_param_1,
	.param .u64 .ptr .align 1 _Z35flashattn_streaming_16x16_kernel_mwPK6__halfS1_S1_Pfiif_param_2,
	.param .u64 .ptr .align 1 _Z35flashattn_streaming_16x16_kernel_mwPK6__halfS1_S1_Pfiif_param_3,
	.param .u32 _Z35flashattn_streaming_16x16_kernel_mwPK6__halfS1_S1_Pfiif_param_4,
	.param .u32 _Z35flashattn_streaming_16x16_kernel_mwPK6__halfS1_S1_Pfiif_param_5,
	.param .f32 _Z35flashattn_streaming_16x16_kernel_mwPK6__halfS1_S1_Pfiif_param_6
)
{
	.reg .pred 	%p<147>;
	.reg .b16 	%rs<29>;
	.reg .b32 	%r<371>;
	.reg .b32 	%f<509>;
	.reg .b64 	%rd<39>;
	// demoted variable
	.shared .align 8 .b8 _ZZ35flashattn_streaming_16x16_kernel_mwPK6__halfS1_S1_PfiifE9sh_q_frag[32];
	// demoted variable
	.shared .align 4 .b8 _ZZ35flashattn_streaming_16x16_kernel_mwPK6__halfS1_S1_PfiifE12sh_m_running[64];
	// demoted variable
	.shared .align 4 .b8 _ZZ35flashattn_streaming_16x16_kernel_mwPK6__halfS1_S1_PfiifE12sh_l_running[64];
	// demoted variable
	.shared .align 4 .b8 _ZZ35flashattn_streaming_16x16_kernel_mwPK6__halfS1_S1_PfiifE12sh_y_running[1024];
	// demoted variable
	.shared .align 4 .b8 _ZZ35flashattn_streaming_16x16_kernel_mwPK6__halfS1_S1_PfiifE8s_scores[1024];
	// demoted variable
	.shared .align 2 .b8 _ZZ35flashattn_streaming_16x16_kernel_mwPK6__halfS1_S1_PfiifE7sV_tile[544];
	ld.param.u64 	%rd9, [_Z35flashattn_streaming_16x16_kernel_mwPK6__halfS1_S1_Pfiif_param_0];
	ld.param.u64 	%rd10, [_Z35flashattn_streaming_16x16_kernel_mwPK6__halfS1_S1_Pfiif_param_1];
	ld.param.u64 	%rd11, [_Z35flashattn_streaming_16x16_kernel_mwPK6__halfS1_S1_Pfiif_param_2];
	ld.param.u64 	%rd12, [_Z35flashattn_streaming_16x16_kernel_mwPK6__halfS1_S1_Pfiif_param_3];
	ld.param.u32 	%r46, [_Z35flashattn_streaming_16x16_kernel_mwPK6__halfS1_S1_Pfiif_param_4];
	ld.param.u32 	%r45, [_Z35flashattn_streaming_16x16_kernel_mwPK6__halfS1_S1_Pfiif_param_5];
	ld.param.f32 	%f122, [_Z35flashattn_streaming_16x16_kernel_mwPK6__halfS1_S1_Pfiif_param_6];
	mov.u32 	%r1, %ctaid.x;
	setp.ge.s32 	%p1, %r1, %r46;
	@%p1 bra 	$L__BB0_67;
	cvta.to.global.u64 	%rd13, %rd9;
	cvta.to.global.u64 	%rd1, %rd12;
	cvta.to.global.u64 	%rd2, %rd11;
	mov.u32 	%r2, %tid.x;
	and.b32  	%r3, %r2, 31;
	shr.u32 	%r47, %r2, 5;
	mov.u32 	%r4, %ntid.x;
	shr.u32 	%r48, %r4, 5;
	cvt.u16.u32 	%rs1, %r48;
	and.b16  	%rs2, %rs1, 255;
	add.s16 	%rs3, %rs1, 15;
	and.b16  	%rs4, %rs3, 255;
	div.u16 	%rs5, %rs4, %rs2;
	cvt.u32.u16 	%r49, %rs5;
	mul.lo.s32 	%r5, %r47, %r49;
	add.s32 	%r50, %r5, %r49;
	min.u32 	%r370, %r5, 16;
	min.u32 	%r7, %r50, 16;
	cvt.u64.u32 	%rd3, %r1;
	mul.wide.u32 	%rd14, %r1, 512;
	add.s64 	%rd4, %rd13, %rd14;
	setp.gt.u32 	%p2, %r2, 31;
	@%p2 bra 	$L__BB0_3;
	mov.b32 	%r51, 16;
	wmma.load.a.sync.aligned.row.m16n16k16.global.f16 	{%r52, %r53, %r54, %r55, %r56, %r57, %r58, %r59}, [%rd4], %r51;
	st.shared.v2.u32 	[_ZZ35flashattn_streaming_16x16_kernel_mwPK6__halfS1_S1_PfiifE9sh_q_frag], {%r52, %r53};
	st.shared.v2.u32 	[_ZZ35flashattn_streaming_16x16_kernel_mwPK6__halfS1_S1_PfiifE9sh_q_frag+8], {%r54, %r55};
	st.shared.v2.u32 	[_ZZ35flashattn_streaming_16x16_kernel_mwPK6__halfS1_S1_PfiifE9sh_q_frag+16], {%r56, %r57};
	st.shared.v2.u32 	[_ZZ35flashattn_streaming_16x16_kernel_mwPK6__halfS1_S1_PfiifE9sh_q_frag+24], {%r58, %r59};
$L__BB0_3:
	bar.sync 	0;
	setp.gt.u32 	%p3, %r2, 15;
	@%p3 bra 	$L__BB0_6;
	mov.u32 	%r61, _ZZ35flashattn_streaming_16x16_kernel_mwPK6__halfS1_S1_PfiifE12sh_m_running;
	mov.u32 	%r64, _ZZ35flashattn_streaming_16x16_kernel_mwPK6__halfS1_S1_PfiifE12sh_l_running;
	mov.u32 	%r68, _ZZ35flashattn_streaming_16x16_kernel_mwPK6__halfS1_S1_PfiifE12sh_y_running;
	mov.u32 	%r362, %r2;
$L__BB0_5:
	shl.b32 	%r60, %r362, 2;
	add.s32 	%r62, %r61, %r60;
	mov.b32 	%r63, -246811958;
	st.shared.u32 	[%r62], %r63;
	add.s32 	%r65, %r64, %r60;
	mov.b32 	%r66, 0;
	st.shared.u32 	[%r65], %r66;
	shl.b32 	%r67, %r362, 6;
	add.s32 	%r69, %r68, %r67;
	st.shared.u32 	[%r69], %r66;
	st.shared.u32 	[%r69+4], %r66;
	st.shared.u32 	[%r69+8], %r66;
	st.shared.u32 	[%r69+12], %r66;
	st.shared.u32 	[%r69+16], %r66;
	st.shared.u32 	[%r69+20], %r66;
	st.shared.u32 	[%r69+24], %r66;
	st.shared.u32 	[%r69+28], %r66;
	st.shared.u32 	[%r69+32], %r66;
	st.shared.u32 	[%r69+36], %r66;
	st.shared.u32 	[%r69+40], %r66;
	st.shared.u32 	[%r69+44], %r66;
	st.shared.u32 	[%r69+48], %r66;
	st.shared.u32 	[%r69+52], %r66;
	st.shared.u32 	[%r69+56], %r66;
	st.shared.u32 	[%r69+60], %r66;
	add.s32 	%r362, %r362, %r4;
	setp.lt.u32 	%p4, %r362, 16;
	@%p4 bra 	$L__BB0_5;
$L__BB0_6:
	bar.sync 	0;
	setp.lt.s32 	%p5, %r45, 16;
	@%p5 bra 	$L__BB0_62;
	cvt.s64.s32 	%rd15, %r45;
	mul.lo.s64 	%rd16, %rd3, %rd15;
	shl.b64 	%rd17, %rd16, 5;
	add.s64 	%rd5, %rd2, %rd17;
	shl.b32 	%r71, %r3, 1;
	mov.u32 	%r72, _ZZ35flashattn_streaming_16x16_kernel_mwPK6__halfS1_S1_PfiifE7sV_tile;
	add.s32 	%r10, %r72, %r71;
	add.s32 	%r11, %r2, %r4;
	max.u32 	%r73, %r11, 256;
	setp.lt.u32 	%p6, %r11, 256;
	selp.u32 	%r74, 1, 0, %p6;
	add.s32 	%r75, %r11, %r74;
	sub.s32 	%r76, %r73, %r75;
	div.u32 	%r77, %r76, %r4;
	add.s32 	%r12, %r77, %r74;
	and.b32  	%r13, %r12, 3;
	shr.u32 	%r14, %r2, 4;
	and.b32  	%r15, %r2, 15;
	shr.u32 	%r16, %r11, 4;
	and.b32  	%r17, %r11, 15;
	add.s32 	%r18, %r11, %r4;
	shr.u32 	%r19, %r18, 4;
	and.b32  	%r20, %r18, 15;
	cvta.to.global.u64 	%rd6, %rd10;
	shl.b64 	%rd7, %rd16, 4;
	shr.s32 	%r78, %r45, 31;
	shr.u32 	%r79, %r78, 28;
	add.s32 	%r80, %r45, %r79;
	shr.s32 	%r21, %r80, 4;
	mov.b32 	%r363, 0;
$L__BB0_8:
	setp.gt.u32 	%p7, %r2, 31;
	shl.b32 	%r24, %r363, 4;
	@%p7 bra 	$L__BB0_10;
	cvt.u64.u32 	%rd18, %r24;
	add.s64 	%rd19, %rd7, %rd18;
	shl.b64 	%rd20, %rd19, 1;
	add.s64 	%rd21, %rd6, %rd20;
	wmma.load.b.sync.aligned.row.m16n16k16.global.f16 	{%r81, %r82, %r83, %r84, %r85, %r86, %r87, %r88}, [%rd21], %r45;
	ld.shared.v2.u32 	{%r89, %r90}, [_ZZ35flashattn_streaming_16x16_kernel_mwPK6__halfS1_S1_PfiifE9sh_q_frag];
	ld.shared.v2.u32 	{%r91, %r92}, [_ZZ35flashattn_streaming_16x16_kernel_mwPK6__halfS1_S1_PfiifE9sh_q_frag+8];
	ld.shared.v2.u32 	{%r93, %r94}, [_ZZ35flashattn_streaming_16x16_kernel_mwPK6__halfS1_S1_PfiifE9sh_q_frag+16];
	ld.shared.v2.u32 	{%r95, %r96}, [_ZZ35flashattn_streaming_16x16_kernel_mwPK6__halfS1_S1_PfiifE9sh_q_frag+24];
	mov.f32 	%f124, 0f00000000;
	wmma.mma.sync.aligned.row.row.m16n16k16.f32.f32 {%f125, %f126, %f127, %f128, %f129, %f130, %f131, %f132}, {%r89, %r90, %r91, %r92, %r93, %r94, %r95, %r96}, {%r81, %r82, %r83, %r84, %r85, %r86, %r87, %r88}, {%f124, %f124, %f124, %f124, %f124, %f124, %f124, %f124};
	mov.u32 	%r97, _ZZ35flashattn_streaming_16x16_kernel_mwPK6__halfS1_S1_PfiifE8s_scores;
	mov.b32 	%r98, 16;
	wmma.store.d.sync.aligned.row.m16n16k16.shared.f32 	[%r97], {%f125, %f126, %f127, %f128, %f129, %f130, %f131, %f132}, %r98;
$L__BB0_10:
	setp.gt.u32 	%p8, %r2, 255;
	bar.sync 	0;
	@%p8 bra 	$L__BB0_18;
	setp.eq.s32 	%p9, %r13, 3;
	mov.u32 	%r364, %r2;
	@%p9 bra 	$L__BB0_15;
	setp.eq.s32 	%p10, %r13, 0;
	add.s32 	%r99, %r24, %r14;
	shl.b32 	%r100, %r99, 4;
	or.b32  	%r101, %r100, %r15;
	mul.wide.u32 	%rd22, %r101, 2;
	add.s64 	%rd23, %rd5, %rd22;
	ld.global.nc.u16 	%rs6, [%rd23];
	mov.u32 	%r102, _ZZ35flashattn_streaming_16x16_kernel_mwPK6__halfS1_S1_PfiifE7sV_tile;
	mad.lo.s32 	%r103, %r15, 34, %r102;
	shl.b32 	%r104, %r14, 1;
	add.s32 	%r105, %r103, %r104;
	st.shared.u16 	[%r105], %rs6;
	mov.u32 	%r364, %r11;
	@%p10 bra 	$L__BB0_15;
	setp.eq.s32 	%p11, %r13, 1;
	add.s32 	%r106, %r24, %r16;
	shl.b32 	%r107, %r106, 4;
	or.b32  	%r108, %r107, %r17;
	mul.wide.u32 	%rd24, %r108, 2;
	add.s64 	%rd25, %rd5, %rd24;
	ld.global.nc.u16 	%rs7, [%rd25];
	mad.lo.s32 	%r110, %r17, 34, %r102;
	shl.b32 	%r111, %r16, 1;
	add.s32 	%r112, %r110, %r111;
	st.shared.u16 	[%r112], %rs7;
	mov.u32 	%r364, %r18;
	@%p11 bra 	$L__BB0_15;
	add.s32 	%r364, %r18, %r4;
	add.s32 	%r113, %r24, %r19;
	shl.b32 	%r114, %r113, 4;
	or.b32  	%r115, %r114, %r20;
	mul.wide.u32 	%rd26, %r115, 2;
	add.s64 	%rd27, %rd5, %rd26;
	ld.global.nc.u16 	%rs8, [%rd27];
	mad.lo.s32 	%r117, %r20, 34, %r102;
	shl.b32 	%r118, %r19, 1;
	add.s32 	%r119, %r117, %r118;
	st.shared.u16 	[%r119], %rs8;
$L__BB0_15:
	setp.lt.u32 	%p12, %r12, 3;
	@%p12 bra 	$L__BB0_18;
	shl.b32 	%r120, %r4, 1;
	add.s32 	%r367, %r120, %r364;
	mad.lo.s32 	%r366, %r4, 3, %r364;
	add.s32 	%r365, %r4, %r364;
$L__BB0_17:
	shr.u32 	%r121, %r364, 4;
	and.b32  	%r122, %r364, 15;
	add.s32 	%r123, %r24, %r121;
	shl.b32 	%r124, %r123, 4;
	or.b32  	%r125, %r124, %r122;
	mul.wide.u32 	%rd28, %r125, 2;
	add.s64 	%rd29, %rd5, %rd28;
	ld.global.nc.u16 	%rs9, [%rd29];
	mov.u32 	%r126, _ZZ35flashattn_streaming_16x16_kernel_mwPK6__halfS1_S1_PfiifE7sV_tile;
	mad.lo.s32 	%r127, %r122, 34, %r126;
	shl.b32 	%r128, %r121, 1;
	add.s32 	%r129, %r127, %r128;
	st.shared.u16 	[%r129], %rs9;
	add.s32 	%r130, %r364, %r4;
	shr.u32 	%r131, %r365, 4;
	and.b32  	%r132, %r365, 15;
	add.s32 	%r133, %r24, %r131;
	shl.b32 	%r134, %r133, 4;
	or.b32  	%r135, %r134, %r132;
	mul.wide.u32 	%rd30, %r135, 2;
	add.s64 	%rd31, %rd5, %rd30;
	ld.global.nc.u16 	%rs10, [%rd31];
	mad.lo.s32 	%r136, %r132, 34, %r126;
	shl.b32 	%r137, %r131, 1;
	add.s32 	%r138, %r136, %r137;
	st.shared.u16 	[%r138], %rs10;
	add.s32 	%r139, %r130, %r4;
	shr.u32 	%r140, %r367, 4;
	and.b32  	%r141, %r367, 15;
	add.s32 	%r142, %r24, %r140;
	shl.b32 	%r143, %r142, 4;
	or.b32  	%r144, %r143, %r141;
	mul.wide.u32 	%rd32, %r144, 2;
	add.s64 	%rd33, %rd5, %rd32;
	ld.global.nc.u16 	%rs11, [%rd33];
	mad.lo.s32 	%r145, %r141, 34, %r126;
	shl.b32 	%r146, %r140, 1;
	add.s32 	%r147, %r145, %r146;
	st.shared.u16 	[%r147], %rs11;
	add.s32 	%r148, %r139, %r4;
	shr.u32 	%r149, %r366, 4;
	and.b32  	%r150, %r366, 15;
	add.s32 	%r151, %r24, %r149;
	shl.b32 	%r152, %r151, 4;
	or.b32  	%r153, %r152, %r150;
	mul.wide.u32 	%rd34, %r153, 2;
	add.s64 	%rd35, %rd5, %rd34;
	ld.global.nc.u16 	%rs12, [%rd35];
	mad.lo.s32 	%r154, %r150, 34, %r126;
	shl.b32 	%r155, %r149, 1;
	add.s32 	%r156, %r154, %r155;
	st.shared.u16 	[%r156], %rs12;
	add.s32 	%r364, %r148, %r4;
	shl.b32 	%r157, %r4, 2;
	add.s32 	%r367, %r367, %r157;
	add.s32 	%r366, %r366, %r157;
	add.s32 	%r365, %r365, %r157;
	setp.lt.u32 	%p13, %r364, 256;
	@%p13 bra 	$L__BB0_17;
$L__BB0_18:
	setp.ge.u32 	%p14, %r5, %r7;
	bar.sync 	0;
	@%p14 bra 	$L__BB0_70;
	mov.u32 	%r369, %r370;
$L__BB0_20:
	setp.gt.u32 	%p15, %r3, 15;
	mov.f32 	%f458, 0fF149F2CA;
	@%p15 bra 	$L__BB0_22;
	shl.b32 	%r158, %r369, 4;
	add.s32 	%r159, %r158, %r3;
	shl.b32 	%r160, %r159, 2;
	mov.u32 	%r161, _ZZ35flashattn_streaming_16x16_kernel_mwPK6__halfS1_S1_PfiifE8s_scores;
	add.s32 	%r162, %r161, %r160;
	ld.shared.f32 	%f134, [%r162];
	mul.f32 	%f458, %f122, %f134;
$L__BB0_22:
	setp.gt.u32 	%p16, %r3, 15;
	mov.b32 	%r163, %f458;
	shfl.sync.bfly.b32	%r164|%p17, %r163, 16, 31, -1;
	mov.b32 	%f136, %r164;
	max.f32 	%f137, %f458, %f136;
	mov.b32 	%r165, %f137;
	shfl.sync.bfly.b32	%r166|%p18, %r165, 8, 31, -1;
	mov.b32 	%f138, %r166;
	max.f32 	%f139, %f137, %f138;
	mov.b32 	%r167, %f139;
	shfl.sync.bfly.b32	%r168|%p19, %r167, 4, 31, -1;
	mov.b32 	%f140, %r168;
	max.f32 	%f141, %f139, %f140;
	mov.b32 	%r169, %f141;
	shfl.sync.bfly.b32	%r170|%p20, %r169, 2, 31, -1;
	mov.b32 	%f142, %r170;
	max.f32 	%f143, %f141, %f142;
	mov.b32 	%r171, %f143;
	shfl.sync.bfly.b32	%r172|%p21, %r171, 1, 31, -1;
	mov.b32 	%f144, %r172;
	max.f32 	%f35, %f143, %f144;
	mov.f32 	%f459, 0f00000000;
	@%p16 bra 	$L__BB0_24;
	sub.f32 	%f145, %f458, %f35;
	mul.f32 	%f146, %f145, 0f3FB8AA3B;
	ex2.approx.f32 	%f459, %f146;
$L__BB0_24:
	setp.ne.s32 	%p22, %r3, 0;
	mov.b32 	%r173, %f459;
	shfl.sync.bfly.b32	%r174|%p23, %r173, 16, 31, -1;
	mov.b32 	%f147, %r174;
	add.f32 	%f148, %f459, %f147;
	mov.b32 	%r175, %f148;
	shfl.sync.bfly.b32	%r176|%p24, %r175, 8, 31, -1;
	mov.b32 	%f149, %r176;
	add.f32 	%f150, %f148, %f149;
	mov.b32 	%r177, %f150;
	shfl.sync.bfly.b32	%r178|%p25, %r177, 4, 31, -1;
	mov.b32 	%f151, %r178;
	add.f32 	%f152, %f150, %f151;
	mov.b32 	%r179, %f152;
	shfl.sync.bfly.b32	%r180|%p26, %r179, 2, 31, -1;
	mov.b32 	%f153, %r180;
	add.f32 	%f154, %f152, %f153;
	mov.b32 	%r181, %f154;
	shfl.sync.bfly.b32	%r182|%p27, %r181, 1, 31, -1;
	mov.b32 	%f155, %r182;
	add.f32 	%f38, %f154, %f155;
	@%p22 bra 	$L__BB0_26;
	mov.f32 	%f492, 0f00000000;
	mov.f32 	%f494, %f492;
	mov.f32 	%f495, %f492;
	mov.f32 	%f496, %f492;
	mov.f32 	%f497, %f492;
	mov.f32 	%f498, %f492;
	mov.f32 	%f499, %f492;
	mov.f32 	%f500, %f492;
	mov.f32 	%f501, %f492;
	mov.f32 	%f502, %f492;
	mov.f32 	%f503, %f492;
	mov.f32 	%f504, %f492;
	mov.f32 	%f505, %f492;
	mov.f32 	%f506, %f492;
	mov.f32 	%f507, %f492;
	mov.f32 	%f508, %f492;
$L__BB0_26:
	setp.gt.u32 	%p28, %r3, 15;
	mov.f32 	%f476, 0f00000000;
	@%p28 bra 	$L__BB0_28;
	ld.shared.u16 	%rs13, [%r10];
	// begin inline asm
	{  cvt.f32.f16 %f158, %rs13;}

	// end inline asm
	mul.f32 	%f476, %f459, %f158;
$L__BB0_28:
	setp.eq.s32 	%p29, %r3, 0;
	setp.gt.u32 	%p30, %r3, 15;
	mov.b32 	%r183, %f476;
	shfl.sync.bfly.b32	%r184|%p31, %r183, 16, 31, -1;
	mov.b32 	%f160, %r184;
	add.f32 	%f161, %f476, %f160;
	mov.b32 	%r185, %f161;
	shfl.sync.bfly.b32	%r186|%p32, %r185, 8, 31, -1;
	mov.b32 	%f162, %r186;
	add.f32 	%f163, %f161, %f162;
	mov.b32 	%r187, %f163;
	shfl.sync.bfly.b32	%r188|%p33, %r187, 4, 31, -1;
	mov.b32 	%f164, %r188;
	add.f32 	%f165, %f163, %f164;
	mov.b32 	%r189, %f165;
	shfl.sync.bfly.b32	%r190|%p34, %r189, 2, 31, -1;
	mov.b32 	%f166, %r190;
	add.f32 	%f167, %f165, %f166;
	mov.b32 	%r191, %f167;
	shfl.sync.bfly.b32	%r192|%p35, %r191, 1, 31, -1;
	mov.b32 	%f168, %r192;
	add.f32 	%f169, %f167, %f168;
	add.f32 	%f170, %f169, %f508;
	selp.f32 	%f508, %f170, %f508, %p29;
	mov.f32 	%f477, 0f00000000;
	@%p30 bra 	$L__BB0_30;
	ld.shared.u16 	%rs14, [%r10+34];
	// begin inline asm
	{  cvt.f32.f16 %f171, %rs14;}

	// end inline asm
	mul.f32 	%f477, %f459, %f171;
$L__BB0_30:
	setp.eq.s32 	%p36, %r3, 0;
	setp.gt.u32 	%p37, %r3, 15;
	mov.b32 	%r193, %f477;
	shfl.sync.bfly.b32	%r194|%p38, %r193, 16, 31, -1;
	mov.b32 	%f173, %r194;
	add.f32 	%f174, %f477, %f173;
	mov.b32 	%r195, %f174;
	shfl.sync.bfly.b32	%r196|%p39, %r195, 8, 31, -1;
	mov.b32 	%f175, %r196;
	add.f32 	%f176, %f174, %f175;
	mov.b32 	%r197, %f176;
	shfl.sync.bfly.b32	%r198|%p40, %r197, 4, 31, -1;
	mov.b32 	%f177, %r198;
	add.f32 	%f178, %f176, %f177;
	mov.b32 	%r199, %f178;
	shfl.sync.bfly.b32	%r200|%p41, %r199, 2, 31, -1;
	mov.b32 	%f179, %r200;
	add.f32 	%f180, %f178, %f179;
	mov.b32 	%r201, %f180;
	shfl.sync.bfly.b32	%r202|%p42, %r201, 1, 31, -1;
	mov.b32 	%f181, %r202;
	add.f32 	%f182, %f180, %f181;
	add.f32 	%f183, %f182, %f507;
	selp.f32 	%f507, %f183, %f507, %p36;
	mov.f32 	%f478, 0f00000000;
	@%p37 bra 	$L__BB0_32;
	ld.shared.u16 	%rs15, [%r10+68];
	// begin inline asm
	{  cvt.f32.f16 %f184, %rs15;}

	// end inline asm
	mul.f32 	%f478, %f459, %f184;
$L__BB0_32:
	setp.eq.s32 	%p43, %r3, 0;
	setp.gt.u32 	%p44, %r3, 15;
	mov.b32 	%r203, %f478;
	shfl.sync.bfly.b32	%r204|%p45, %r203, 16, 31, -1;
	mov.b32 	%f186, %r204;
	add.f32 	%f187, %f478, %f186;
	mov.b32 	%r205, %f187;
	shfl.sync.bfly.b32	%r206|%p46, %r205, 8, 31, -1;
	mov.b32 	%f188, %r206;
	add.f32 	%f189, %f187, %f188;
	mov.b32 	%r207, %f189;
	shfl.sync.bfly.b32	%r208|%p47, %r207, 4, 31, -1;
	mov.b32 	%f190, %r208;
	add.f32 	%f191, %f189, %f190;
	mov.b32 	%r209, %f191;
	shfl.sync.bfly.b32	%r210|%p48, %r209, 2, 31, -1;
	mov.b32 	%f192, %r210;
	add.f32 	%f193, %f191, %f192;
	mov.b32 	%r211, %f193;
	shfl.sync.bfly.b32	%r212|%p49, %r211, 1, 31, -1;
	mov.b32 	%f194, %r212;
	add.f32 	%f195, %f193, %f194;
	add.f32 	%f196, %f195, %f506;
	selp.f32 	%f506, %f196, %f506, %p43;
	mov.f32 	%f479, 0f00000000;
	@%p44 bra 	$L__BB0_34;
	ld.shared.u16 	%rs16, [%r10+102];
	// begin inline asm
	{  cvt.f32.f16 %f197, %rs16;}

	// end inline asm
	mul.f32 	%f479, %f459, %f197;
$L__BB0_34:
	setp.eq.s32 	%p50, %r3, 0;
	setp.gt.u32 	%p51, %r3, 15;
	mov.b32 	%r213, %f479;
	shfl.sync.bfly.b32	%r214|%p52, %r213, 16, 31, -1;
	mov.b32 	%f199, %r214;
	add.f32 	%f200, %f479, %f199;
	mov.b32 	%r215, %f200;
	shfl.sync.bfly.b32	%r216|%p53, %r215, 8, 31, -1;
	mov.b32 	%f201, %r216;
	add.f32 	%f202, %f200, %f201;
	mov.b32 	%r217, %f202;
	shfl.sync.bfly.b32	%r218|%p54, %r217, 4, 31, -1;
	mov.b32 	%f203, %r218;
	add.f32 	%f204, %f202, %f203;
	mov.b32 	%r219, %f204;
	shfl.sync.bfly.b32	%r220|%p55, %r219, 2, 31, -1;
	mov.b32 	%f205, %r220;
	add.f32 	%f206, %f204, %f205;
	mov.b32 	%r221, %f206;
	shfl.sync.bfly.b32	%r222|%p56, %r221, 1, 31, -1;
	mov.b32 	%f207, %r222;
	add.f32 	%f208, %f206, %f207;
	add.f32 	%f209, %f208, %f505;
	selp.f32 	%f505, %f209, %f505, %p50;
	mov.f32 	%f480, 0f00000000;
	@%p51 bra 	$L__BB0_36;
	ld.shared.u16 	%rs17, [%r10+136];
	// begin inline asm
	{  cvt.f32.f16 %f210, %rs17;}

	// end inline asm
	mul.f32 	%f480, %f459, %f210;
$L__BB0_36:
	setp.eq.s32 	%p57, %r3, 0;
	setp.gt.u32 	%p58, %r3, 15;
	mov.b32 	%r223, %f480;
	shfl.sync.bfly.b32	%r224|%p59, %r223, 16, 31, -1;
	mov.b32 	%f212, %r224;
	add.f32 	%f213, %f480, %f212;
	mov.b32 	%r225, %f213;
	shfl.sync.bfly.b32	%r226|%p60, %r225, 8, 31, -1;
	mov.b32 	%f214, %r226;
	add.f32 	%f215, %f213, %f214;
	mov.b32 	%r227, %f215;
	shfl.sync.bfly.b32	%r228|%p61, %r227, 4, 31, -1;
	mov.b32 	%f216, %r228;
	add.f32 	%f217, %f215, %f216;
	mov.b32 	%r229, %f217;
	shfl.sync.bfly.b32	%r230|%p62, %r229, 2, 31, -1;
	mov.b32 	%f218, %r230;
	add.f32 	%f219, %f217, %f218;
	mov.b32 	%r231, %f219;
	shfl.sync.bfly.b32	%r232|%p63, %r231, 1, 31, -1;
	mov.b32 	%f220, %r232;
	add.f32 	%f221, %f219, %f220;
	add.f32 	%f222, %f221, %f504;
	selp.f32 	%f504, %f222, %f504, %p57;
	mov.f32 	%f481, 0f00000000;
	@%p58 bra 	$L__BB0_38;
	ld.shared.u16 	%rs18, [%r10+170];
	// begin inline asm
	{  cvt.f32.f16 %f223, %rs18;}

	// end inline asm
	mul.f32 	%f481, %f459, %f223;
$L__BB0_38:
	setp.eq.s32 	%p64, %r3, 0;
	setp.gt.u32 	%p65, %r3, 15;
	mov.b32 	%r233, %f481;
	shfl.sync.bfly.b32	%r234|%p66, %r233, 16, 31, -1;
	mov.b32 	%f225, %r234;
	add.f32 	%f226, %f481, %f225;
	mov.b32 	%r235, %f226;
	shfl.sync.bfly.b32	%r236|%p67, %r235, 8, 31, -1;
	mov.b32 	%f227, %r236;
	add.f32 	%f228, %f226, %f227;
	mov.b32 	%r237, %f228;
	shfl.sync.bfly.b32	%r238|%p68, %r237, 4, 31, -1;
	mov.b32 	%f229, %r238;
	add.f32 	%f230, %f228, %f229;
	mov.b32 	%r239, %f230;
	shfl.sync.bfly.b32	%r240|%p69, %r239, 2, 31, -1;
	mov.b32 	%f231, %r240;
	add.f32 	%f232, %f230, %f231;
	mov.b32 	%r241, %f232;
	shfl.sync.bfly.b32	%r242|%p70, %r241, 1, 31, -1;
	mov.b32 	%f233, %r242;
	add.f32 	%f234, %f232, %f233;
	add.f32 	%f235, %f234, %f503;
	selp.f32 	%f503, %f235, %f503, %p64;
	mov.f32 	%f482, 0f00000000;
	@%p65 bra 	$L__BB0_40;
	ld.shared.u16 	%rs19, [%r10+204];
	// begin inline asm
	{  cvt.f32.f16 %f236, %rs19;}

	// end inline asm
	mul.f32 	%f482, %f459, %f236;
$L__BB0_40:
	setp.eq.s32 	%p71, %r3, 0;
	setp.gt.u32 	%p72, %r3, 15;
	mov.b32 	%r243, %f482;
	shfl.sync.bfly.b32	%r244|%p73, %r243, 16, 31, -1;
	mov.b32 	%f238, %r244;
	add.f32 	%f239, %f482, %f238;
	mov.b32 	%r245, %f239;
	shfl.sync.bfly.b32	%r246|%p74, %r245, 8, 31, -1;
	mov.b32 	%f240, %r246;
	add.f32 	%f241, %f239, %f240;
	mov.b32 	%r247, %f241;
	shfl.sync.bfly.b32	%r248|%p75, %r247, 4, 31, -1;
	mov.b32 	%f242, %r248;
	add.f32 	%f243, %f241, %f242;
	mov.b32 	%r249, %f243;
	shfl.sync.bfly.b32	%r250|%p76, %r249, 2, 31, -1;
	mov.b32 	%f244, %r250;
	add.f32 	%f245, %f243, %f244;
	mov.b32 	%r251, %f245;
	shfl.sync.bfly.b32	%r252|%p77, %r251, 1, 31, -1;
	mov.b32 	%f246, %r252;
	add.f32 	%f247, %f245, %f246;
	add.f32 	%f248, %f247, %f502;
	selp.f32 	%f502, %f248, %f502, %p71;
	mov.f32 	%f483, 0f00000000;
	@%p72 bra 	$L__BB0_42;
	ld.shared.u16 	%rs20, [%r10+238];
	// begin inline asm
	{  cvt.f32.f16 %f249, %rs20;}

	// end inline asm
	mul.f32 	%f483, %f459, %f249;
$L__BB0_42:
	setp.eq.s32 	%p78, %r3, 0;
	setp.gt.u32 	%p79, %r3, 15;
	mov.b32 	%r253, %f483;
	shfl.sync.bfly.b32	%r254|%p80, %r253, 16, 31, -1;
	mov.b32 	%f251, %r254;
	add.f32 	%f252, %f483, %f251;
	mov.b32 	%r255, %f252;
	shfl.sync.bfly.b32	%r256|%p81, %r255, 8, 31, -1;
	mov.b32 	%f253, %r256;
	add.f32 	%f254, %f252, %f253;
	mov.b32 	%r257, %f254;
	shfl.sync.bfly.b32	%r258|%p82, %r257, 4, 31, -1;
	mov.b32 	%f255, %r258;
	add.f32 	%f256, %f254, %f255;
	mov.b32 	%r259, %f256;
	shfl.sync.bfly.b32	%r260|%p83, %r259, 2, 31, -1;
	mov.b32 	%f257, %r260;
	add.f32 	%f258, %f256, %f257;
	mov.b32 	%r261, %f258;
	shfl.sync.bfly.b32	%r262|%p84, %r261, 1, 31, -1;
	mov.b32 	%f259, %r262;
	add.f32 	%f260, %f258, %f259;
	add.f32 	%f261, %f260, %f501;
	selp.f32 	%f501, %f261, %f501, %p78;
	mov.f32 	%f484, 0f00000000;
	@%p79 bra 	$L__BB0_44;
	ld.shared.u16 	%rs21, [%r10+272];
	// begin inline asm
	{  cvt.f32.f16 %f262, %rs21;}

	// end inline asm
	mul.f32 	%f484, %f459, %f262;
$L__BB0_44:
	setp.eq.s32 	%p85, %r3, 0;
	setp.gt.u32 	%p86, %r3, 15;
	mov.b32 	%r263, %f484;
	shfl.sync.bfly.b32	%r264|%p87, %r263, 16, 31, -1;
	mov.b32 	%f264, %r264;
	add.f32 	%f265, %f484, %f264;
	mov.b32 	%r265, %f265;
	shfl.sync.bfly.b32	%r266|%p88, %r265, 8, 31, -1;
	mov.b32 	%f266, %r266;
	add.f32 	%f267, %f265, %f266;
	mov.b32 	%r267, %f267;
	shfl.sync.bfly.b32	%r268|%p89, %r267, 4, 31, -1;
	mov.b32 	%f268, %r268;
	add.f32 	%f269, %f267, %f268;
	mov.b32 	%r269, %f269;
	shfl.sync.bfly.b32	%r270|%p90, %r269, 2, 31, -1;
	mov.b32 	%f270, %r270;
	add.f32 	%f271, %f269, %f270;
	mov.b32 	%r271, %f271;
	shfl.sync.bfly.b32	%r272|%p91, %r271, 1, 31, -1;
	mov.b32 	%f272, %r272;
	add.f32 	%f273, %f271, %f272;
	add.f32 	%f274, %f273, %f500;
	selp.f32 	%f500, %f274, %f500, %p85;
	mov.f32 	%f485, 0f00000000;
	@%p86 bra 	$L__BB0_46;
	ld.shared.u16 	%rs22, [%r10+306];
	// begin inline asm
	{  cvt.f32.f16 %f275, %rs22;}

	// end inline asm
	mul.f32 	%f485, %f459, %f275;
$L__BB0_46:
	setp.eq.s32 	%p92, %r3, 0;
	setp.gt.u32 	%p93, %r3, 15;
	mov.b32 	%r273, %f485;
	shfl.sync.bfly.b32	%r274|%p94, %r273, 16, 31, -1;
	mov.b32 	%f277, %r274;
	add.f32 	%f278, %f485, %f277;
	mov.b32 	%r275, %f278;
	shfl.sync.bfly.b32	%r276|%p95, %r275, 8, 31, -1;
	mov.b32 	%f279, %r276;
	add.f32 	%f280, %f278, %f279;
	mov.b32 	%r277, %f280;
	shfl.sync.bfly.b32	%r278|%p96, %r277, 4, 31, -1;
	mov.b32 	%f281, %r278;
	add.f32 	%f282, %f280, %f281;
	mov.b32 	%r279, %f282;
	shfl.sync.bfly.b32	%r280|%p97, %r279, 2, 31, -1;
	mov.b32 	%f283, %r280;
	add.f32 	%f284, %f282, %f283;
	mov.b32 	%r281, %f284;
	shfl.sync.bfly.b32	%r282|%p98, %r281, 1, 31, -1;
	mov.b32 	%f285, %r282;
	add.f32 	%f286, %f284, %f285;
	add.f32 	%f287, %f286, %f499;
	selp.f32 	%f499, %f287, %f499, %p92;
	mov.f32 	%f486, 0f00000000;
	@%p93 bra 	$L__BB0_48;
	ld.shared.u16 	%rs23, [%r10+340];
	// begin inline asm
	{  cvt.f32.f16 %f288, %rs23;}

	// end inline asm
	mul.f32 	%f486, %f459, %f288;
$L__BB0_48:
	setp.eq.s32 	%p99, %r3, 0;
	setp.gt.u32 	%p100, %r3, 15;
	mov.b32 	%r283, %f486;
	shfl.sync.bfly.b32	%r284|%p101, %r283, 16, 31, -1;
	mov.b32 	%f290, %r284;
	add.f32 	%f291, %f486, %f290;
	mov.b32 	%r285, %f291;
	shfl.sync.bfly.b32	%r286|%p102, %r285, 8, 31, -1;
	mov.b32 	%f292, %r286;
	add.f32 	%f293, %f291, %f292;
	mov.b32 	%r287, %f293;
	shfl.sync.bfly.b32	%r288|%p103, %r287, 4, 31, -1;
	mov.b32 	%f294, %r288;
	add.f32 	%f295, %f293, %f294;
	mov.b32 	%r289, %f295;
	shfl.sync.bfly.b32	%r290|%p104, %r289, 2, 31, -1;
	mov.b32 	%f296, %r290;
	add.f32 	%f297, %f295, %f296;
	mov.b32 	%r291, %f297;
	shfl.sync.bfly.b32	%r292|%p105, %r291, 1, 31, -1;
	mov.b32 	%f298, %r292;
	add.f32 	%f299, %f297, %f298;
	add.f32 	%f300, %f299, %f498;
	selp.f32 	%f498, %f300, %f498, %p99;
	mov.f32 	%f487, 0f00000000;
	@%p100 bra 	$L__BB0_50;
	ld.shared.u16 	%rs24, [%r10+374];
	// begin inline asm
	{  cvt.f32.f16 %f301, %rs24;}

	// end inline asm
	mul.f32 	%f487, %f459, %f301;
$L__BB0_50:
	setp.eq.s32 	%p106, %r3, 0;
	setp.gt.u32 	%p107, %r3, 15;
	mov.b32 	%r293, %f487;
	shfl.sync.bfly.b32	%r294|%p108, %r293, 16, 31, -1;
	mov.b32 	%f303, %r294;
	add.f32 	%f304, %f487, %f303;
	mov.b32 	%r295, %f304;
	shfl.sync.bfly.b32	%r296|%p109, %r295, 8, 31, -1;
	mov.b32 	%f305, %r296;
	add.f32 	%f306, %f304, %f305;
	mov.b32 	%r297, %f306;
	shfl.sync.bfly.b32	%r298|%p110, %r297, 4, 31, -1;
	mov.b32 	%f307, %r298;
	add.f32 	%f308, %f306, %f307;
	mov.b32 	%r299, %f308;
	shfl.sync.bfly.b32	%r300|%p111, %r299, 2, 31, -1;
	mov.b32 	%f309, %r300;
	add.f32 	%f310, %f308, %f309;
	mov.b32 	%r301, %f310;
	shfl.sync.bfly.b32	%r302|%p112, %r301, 1, 31, -1;
	mov.b32 	%f311, %r302;
	add.f32 	%f312, %f310, %f311;
	add.f32 	%f313, %f312, %f497;
	selp.f32 	%f497, %f313, %f497, %p106;
	mov.f32 	%f488, 0f00000000;
	@%p107 bra 	$L__BB0_52;
	ld.shared.u16 	%rs25, [%r10+408];
	// begin inline asm
	{  cvt.f32.f16 %f314, %rs25;}

	// end inline asm
	mul.f32 	%f488, %f459, %f314;
$L__BB0_52:
	setp.eq.s32 	%p113, %r3, 0;
	setp.gt.u32 	%p114, %r3, 15;
	mov.b32 	%r303, %f488;
	shfl.sync.bfly.b32	%r304|%p115, %r303, 16, 31, -1;
	mov.b32 	%f316, %r304;
	add.f32 	%f317, %f488, %f316;
	mov.b32 	%r305, %f317;
	shfl.sync.bfly.b32	%r306|%p116, %r305, 8, 31, -1;
	mov.b32 	%f318, %r306;
	add.f32 	%f319, %f317, %f318;
	mov.b32 	%r307, %f319;
	shfl.sync.bfly.b32	%r308|%p117, %r307, 4, 31, -1;
	mov.b32 	%f320, %r308;
	add.f32 	%f321, %f319, %f320;
	mov.b32 	%r309, %f321;
	shfl.sync.bfly.b32	%r310|%p118, %r309, 2, 31, -1;
	mov.b32 	%f322, %r310;
	add.f32 	%f323, %f321, %f322;
	mov.b32 	%r311, %f323;
	shfl.sync.bfly.b32	%r312|%p119, %r311, 1, 31, -1;
	mov.b32 	%f324, %r312;
	add.f32 	%f325, %f323, %f324;
	add.f32 	%f326, %f325, %f496;
	selp.f32 	%f496, %f326, %f496, %p113;
	mov.f32 	%f489, 0f00000000;
	@%p114 bra 	$L__BB0_54;
	ld.shared.u16 	%rs26, [%r10+442];
	// begin inline asm
	{  cvt.f32.f16 %f327, %rs26;}

	// end inline asm
	mul.f32 	%f489, %f459, %f327;
$L__BB0_54:
	setp.eq.s32 	%p120, %r3, 0;
	setp.gt.u32 	%p121, %r3, 15;
	mov.b32 	%r313, %f489;
	shfl.sync.bfly.b32	%r314|%p122, %r313, 16, 31, -1;
	mov.b32 	%f329, %r314;
	add.f32 	%f330, %f489, %f329;
	mov.b32 	%r315, %f330;
	shfl.sync.bfly.b32	%r316|%p123, %r315, 8, 31, -1;
	mov.b32 	%f331, %r316;
	add.f32 	%f332, %f330, %f331;
	mov.b32 	%r317, %f332;
	shfl.sync.bfly.b32	%r318|%p124, %r317, 4, 31, -1;
	mov.b32 	%f333, %r318;
	add.f32 	%f334, %f332, %f333;
	mov.b32 	%r319, %f334;
	shfl.sync.bfly.b32	%r320|%p125, %r319, 2, 31, -1;
	mov.b32 	%f335, %r320;
	add.f32 	%f336, %f334, %f335;
	mov.b32 	%r321, %f336;
	shfl.sync.bfly.b32	%r322|%p126, %r321, 1, 31, -1;
	mov.b32 	%f337, %r322;
	add.f32 	%f338, %f336, %f337;
	add.f32 	%f339, %f338, %f495;
	selp.f32 	%f495, %f339, %f495, %p120;
	mov.f32 	%f490, 0f00000000;
	@%p121 bra 	$L__BB0_56;
	ld.shared.u16 	%rs27, [%r10+476];
	// begin inline asm
	{  cvt.f32.f16 %f340, %rs27;}

	// end inline asm
	mul.f32 	%f490, %f459, %f340;
$L__BB0_56:
	setp.eq.s32 	%p127, %r3, 0;
	setp.gt.u32 	%p128, %r3, 15;
	mov.b32 	%r323, %f490;
	shfl.sync.bfly.b32	%r324|%p129, %r323, 16, 31, -1;
	mov.b32 	%f342, %r324;
	add.f32 	%f343, %f490, %f342;
	mov.b32 	%r325, %f343;
	shfl.sync.bfly.b32	%r326|%p130, %r325, 8, 31, -1;
	mov.b32 	%f344, %r326;
	add.f32 	%f345, %f343, %f344;
	mov.b32 	%r327, %f345;
	shfl.sync.bfly.b32	%r328|%p131, %r327, 4, 31, -1;
	mov.b32 	%f346, %r328;
	add.f32 	%f347, %f345, %f346;
	mov.b32 	%r329, %f347;
	shfl.sync.bfly.b32	%r330|%p132, %r329, 2, 31, -1;
	mov.b32 	%f348, %r330;
	add.f32 	%f349, %f347, %f348;
	mov.b32 	%r331, %f349;
	shfl.sync.bfly.b32	%r332|%p133, %r331, 1, 31, -1;
	mov.b32 	%f350, %r332;
	add.f32 	%f351, %f349, %f350;
	add.f32 	%f352, %f351, %f494;
	selp.f32 	%f494, %f352, %f494, %p127;
	mov.f32 	%f491, 0f00000000;
	@%p128 bra 	$L__BB0_58;
	ld.shared.u16 	%rs28, [%r10+510];
	// begin inline asm
	{  cvt.f32.f16 %f353, %rs28;}

	// end inline asm
	mul.f32 	%f491, %f459, %f353;
$L__BB0_58:
	setp.ne.s32 	%p134, %r3, 0;
	mov.b32 	%r333, %f491;
	shfl.sync.bfly.b32	%r334|%p135, %r333, 16, 31, -1;
	mov.b32 	%f354, %r334;
	add.f32 	%f355, %f491, %f354;
	mov.b32 	%r335, %f355;
	shfl.sync.bfly.b32	%r336|%p136, %r335, 8, 31, -1;
	mov.b32 	%f356, %r336;
	add.f32 	%f357, %f355, %f356;
	mov.b32 	%r337, %f357;
	shfl.sync.bfly.b32	%r338|%p137, %r337, 4, 31, -1;
	mov.b32 	%f358, %r338;
	add.f32 	%f359, %f357, %f358;
	mov.b32 	%r339, %f359;
	shfl.sync.bfly.b32	%r340|%p138, %r339, 2, 31, -1;
	mov.b32 	%f360, %r340;
	add.f32 	%f361, %f359, %f360;
	mov.b32 	%r341, %f361;
	shfl.sync.bfly.b32	%r342|%p139, %r341, 1, 31, -1;
	mov.b32 	%f362, %r342;
	add.f32 	%f102, %f361, %f362;
	@%p134 bra 	$L__BB0_69;
	add.f32 	%f492, %f102, %f492;
	shl.b32 	%r343, %r369, 2;
	mov.u32 	%r344, _ZZ35flashattn_streaming_16x16_kernel_mwPK6__halfS1_S1_PfiifE12sh_m_running;
	add.s32 	%r39, %r344, %r343;
	ld.shared.f32 	%f104, [%r39];
	setp.leu.f32 	%p140, %f38, 0f00000000;
	@%p140 bra 	$L__BB0_69;
	mov.u32 	%r346, _ZZ35flashattn_streaming_16x16_kernel_mwPK6__halfS1_S1_PfiifE12sh_l_running;
	add.s32 	%r40, %r346, %r343;
	setp.neu.f32 	%p141, %f104, 0fF149F2CA;
	@%p141 bra 	$L__BB0_68;
	st.shared.f32 	[%r39], %f35;
	st.shared.f32 	[%r40], %f38;
	shl.b32 	%r350, %r369, 6;
	mov.u32 	%r351, _ZZ35flashattn_streaming_16x16_kernel_mwPK6__halfS1_S1_PfiifE12sh_y_running;
	add.s32 	%r352, %r351, %r350;
	st.shared.f32 	[%r352], %f508;
	st.shared.f32 	[%r352+4], %f507;
	st.shared.f32 	[%r352+8], %f506;
	st.shared.f32 	[%r352+12], %f505;
	st.shared.f32 	[%r352+16], %f504;
	st.shared.f32 	[%r352+20], %f503;
	st.shared.f32 	[%r352+24], %f502;
	st.shared.f32 	[%r352+28], %f501;
	st.shared.f32 	[%r352+32], %f500;
	st.shared.f32 	[%r352+36], %f499;
	st.shared.f32 	[%r352+40], %f498;
	st.shared.f32 	[%r352+44], %f497;
	st.shared.f32 	[%r352+48], %f496;
	st.shared.f32 	[%r352+52], %f495;
	st.shared.f32 	[%r352+56], %f494;
	st.shared.f32 	[%r352+60], %f492;
	bra.uni 	$L__BB0_69;
$L__BB0_62:
	setp.ge.u32 	%p144, %r5, %r7;
	@%p144 bra 	$L__BB0_67;
	shl.b32 	%r353, %r3, 2;
	mov.u32 	%r354, _ZZ35flashattn_streaming_16x16_kernel_mwPK6__halfS1_S1_PfiifE12sh_y_running;
	add.s32 	%r22, %r354, %r353;
	shl.b64 	%rd36, %rd3, 10;
	add.s64 	%rd8, %rd1, %rd36;
	mov.u32 	%r356, _ZZ35flashattn_streaming_16x16_kernel_mwPK6__halfS1_S1_PfiifE12sh_l_running;
$L__BB0_64:
	setp.gt.u32 	%p145, %r3, 15;
	@%p145 bra 	$L__BB0_66;
	shl.b32 	%r355, %r370, 2;
	add.s32 	%r357, %r356, %r355;
	ld.shared.f32 	%f421, [%r357];
	add.f32 	%f422, %f421, 0f358637BD;
	rcp.rn.f32 	%f423, %f422;
	shl.b32 	%r358, %r370, 6;
	add.s32 	%r359, %r22, %r358;
	ld.shared.f32 	%f424, [%r359];
	mul.f32 	%f425, %f423, %f424;
	shl.b32 	%r360, %r370, 4;
	add.s32 	%r361, %r360, %r3;
	mul.wide.u32 	%rd37, %r361, 4;
	add.s64 	%rd38, %rd8, %rd37;
	st.global.f32 	[%rd38], %f425;
$L__BB0_66:
	add.s32 	%r370, %r370, 1;
	setp.lt.u32 	%p146, %r370, %r7;
	@%p146 bra 	$L__BB0_64;
$L__BB0_67:
	ret;
$L__BB0_68:
	ld.shared.f32 	%f363, [%r40];
	max.f32 	%f364, %f104, %f35;
	sub.f32 	%f365, %f104, %f364;
	mul.f32 	%f366, %f365, 0f3FB8AA3B;
	ex2.approx.f32 	%f367, %f366;
	sub.f32 	%f368, %f35, %f364;
	mul.f32 	%f369, %f368, 0f3FB8AA3B;
	ex2.approx.f32 	%f370, %f369;
	mul.f32 	%f371, %f38, %f370;
	fma.rn.f32 	%f372, %f363, %f367, %f371;
	shl.b32 	%r347, %r369, 6;
	mov.u32 	%r348, _ZZ35flashattn_streaming_16x16_kernel_mwPK6__halfS1_S1_PfiifE12sh_y_running;
	add.s32 	%r349, %r348, %r347;
	ld.shared.f32 	%f373, [%r349];
	mul.f32 	%f374, %f370, %f508;
	fma.rn.f32 	%f375, %f367, %f373, %f374;
	st.shared.f32 	[%r349], %f375;
	ld.shared.f32 	%f376, [%r349+4];
	mul.f32 	%f377, %f370, %f507;
	fma.rn.f32 	%f378, %f367, %f376, %f377;
	st.shared.f32 	[%r349+4], %f378;
	ld.shared.f32 	%f379, [%r349+8];
	mul.f32 	%f380, %f370, %f506;
	fma.rn.f32 	%f381, %f367, %f379, %f380;
	st.shared.f32 	[%r349+8], %f381;
	ld.shared.f32 	%f382, [%r349+12];
	mul.f32 	%f383, %f370, %f505;
	fma.rn.f32 	%f384, %f367, %f382, %f383;
	st.shared.f32 	[%r349+12], %f384;
	ld.shared.f32 	%f385, [%r349+16];
	mul.f32 	%f386, %f370, %f504;
	fma.rn.f32 	%f387, %f367, %f385, %f386;
	st.shared.f32 	[%r349+16], %f387;
	ld.shared.f32 	%f388, [%r349+20];
	mul.f32 	%f389, %f370, %f503;
	fma.rn.f32 	%f390, %f367, %f388, %f389;
	st.shared.f32 	[%r349+20], %f390;
	ld.shared.f32 	%f391, [%r349+24];
	mul.f32 	%f392, %f370, %f502;
	fma.rn.f32 	%f393, %f367, %f391, %f392;
	st.shared.f32 	[%r349+24], %f393;
	ld.shared.f32 	%f394, [%r349+28];
	mul.f32 	%f395, %f370, %f501;
	fma.rn.f32 	%f396, %f367, %f394, %f395;
	st.shared.f32 	[%r349+28], %f396;
	ld.shared.f32 	%f397, [%r349+32];
	mul.f32 	%f398, %f370, %f500;
	fma.rn.f32 	%f399, %f367, %f397, %f398;
	st.shared.f32 	[%r349+32], %f399;
	ld.shared.f32 	%f400, [%r349+36];
	mul.f32 	%f401, %f370, %f499;
	fma.rn.f32 	%f402, %f367, %f400, %f401;
	st.shared.f32 	[%r349+36], %f402;
	ld.shared.f32 	%f403, [%r349+40];
	mul.f32 	%f404, %f370, %f498;
	fma.rn.f32 	%f405, %f367, %f403, %f404;
	st.shared.f32 	[%r349+40], %f405;
	ld.shared.f32 	%f406, [%r349+44];
	mul.f32 	%f407, %f370, %f497;
	fma.rn.f32 	%f408, %f367, %f406, %f407;
	st.shared.f32 	[%r349+44], %f408;
	ld.shared.f32 	%f409, [%r349+48];
	mul.f32 	%f410, %f370, %f496;
	fma.rn.f32 	%f411, %f367, %f409, %f410;
	st.shared.f32 	[%r349+48], %f411;
	ld.shared.f32 	%f412, [%r349+52];
	mul.f32 	%f413, %f370, %f495;
	fma.rn.f32 	%f414, %f367, %f412, %f413;
	st.shared.f32 	[%r349+52], %f414;
	ld.shared.f32 	%f415, [%r349+56];
	mul.f32 	%f416, %f370, %f494;
	fma.rn.f32 	%f417, %f367, %f415, %f416;
	st.shared.f32 	[%r349+56], %f417;
	ld.shared.f32 	%f418, [%r349+60];
	mul.f32 	%f419, %f370, %f492;
	fma.rn.f32 	%f420, %f367, %f418, %f419;
	st.shared.f32 	[%r349+60], %f420;
	st.shared.f32 	[%r39], %f364;
	st.shared.f32 	[%r40], %f372;
$L__BB0_69:
	add.s32 	%r369, %r369, 1;
	setp.lt.u32 	%p142, %r369, %r7;
	@%p142 bra 	$L__BB0_20;
$L__BB0_70:
	bar.sync 	0;
	add.s32 	%r363, %r363, 1;
	setp.eq.s32 	%p143, %r363, %r21;
	@%p143 bra 	$L__BB0_62;
	bra.uni 	$L__BB0_8;

}


// ===== COMPILED SASS (sm_100) =====

	.target	sm_100

	.elftype	@"ET_EXEC"


//--------------------- .note.nv.tkinfo           --------------------------
	.section	.note.nv.tkinfo,"",@"SHT_NOTE"
	.sectionflags	@"SHF_NOTE_NV_TKINFO"
	.tkinfo
        /*0018*/ 	.word	0x00000002
        /*0030*/ 	.string	""
        /*0030*/ 	.string	"ptxas"
        /*0030*/ 	.string	"Cuda compilation tools, release 13.0, V13.0.88"
        /*0030*/ 	.string	"Build cuda_13.0.r13.0/compiler.36424714_0"
        /*0030*/ 	.string	"-arch sm_100 -m 64 "



//--------------------- .note.nv.cuinfo           --------------------------
	.section	.note.nv.cuinfo,"",@"SHT_NOTE"
	.sectionflags	@"SHF_NOTE_NV_CUINFO"
        /*0018*/ 	.short	0x0002
        /*001a*/ 	.short	0x0064
        /*001c*/ 	.short	0x0082
	.zero		2


//--------------------- .nv.info                  --------------------------
	.section	.nv.info,"",@"SHT_CUDA_INFO"
	.align	4


	//----- nvinfo : EIATTR_REGCOUNT
	.align		4
        /*0000*/ 	.byte	0x04, 0x2f
        /*0002*/ 	.short	(.L_1 - .L_0)
	.align		4
.L_0:
        /*0004*/ 	.word	index@(_Z35flashattn_streaming_16x16_kernel_mwPK6__halfS1_S1_Pfiif)
        /*0008*/ 	.word	0x00000030


	//----- nvinfo : EIATTR_FRAME_SIZE
	.align		4
.L_1:
        /*000c*/ 	.byte	0x04, 0x11
        /*000e*/ 	.short	(.L_3 - .L_2)
	.align		4
.L_2:
        /*0010*/ 	.word	index@($__internal_1_$__cuda_sm20_rcp_rn_f32_slowpath)
        /*0014*/ 	.word	0x00000000


	//----- nvinfo : EIATTR_FRAME_SIZE
	.align		4
.L_3:
        /*0018*/ 	.byte	0x04, 0x11
        /*001a*/ 	.short	(.L_5 - .L_4)
	.align		4
.L_4:
        /*001c*/ 	.word	index@($__internal_0_$__cuda_sm20_div_u16)
        /*0020*/ 	.word	0x00000000


	//----- nvinfo : EIATTR_FRAME_SIZE
	.align		4
.L_5:
        /*0024*/ 	.byte	0x04, 0x11
        /*0026*/ 	.short	(.L_7 - .L_6)
	.align		4
.L_6:
        /*0028*/ 	.word	index@(_Z35flashattn_streaming_16x16_kernel_mwPK6__halfS1_S1_Pfiif)
        /*002c*/ 	.word	0x00000000


	//----- nvinfo : EIATTR_MIN_STACK_SIZE
	.align		4
.L_7:
        /*0030*/ 	.byte	0x04, 0x12
        /*0032*/ 	.short	(.L_9 - .L_8)
	.align		4
.L_8:
        /*0034*/ 	.word	index@(_Z35flashattn_streaming_16x16_kernel_mwPK6__halfS1_S1_Pfiif)
        /*0038*/ 	.word	0x00000000
.L_9:


//--------------------- .nv.compat                --------------------------
	.section	.nv.compat,"",@"SHT_CUDA_COMPAT_INFO"
	.align	4
        /*0000*/ 	.byte	0x02, 0x09, 0x00, 0x00, 0x02, 0x02, 0x01, 0x00, 0x02, 0x05, 0x05, 0x00, 0x03, 0x07, 0x01, 0x01
        /*0010*/ 	.byte	0x02, 0x03, 0x00, 0x00, 0x02, 0x06, 0x01, 0x00, 0x04, 0x0b, 0x08, 0x00, 0x01, 0x00, 0x00, 0x00
        /*0020*/ 	.byte	0x00, 0x00, 0x00, 0x00


//--------------------- .nv.info._Z35flashattn_streaming_16x16_kernel_mwPK6__halfS1_S1_Pfiif --------------------------
	.section	.nv.info._Z35flashattn_streaming_16x16_kernel_mwPK6__halfS1_S1_Pfiif,"",@"SHT_CUDA_INFO"
	.sectionflags	@""
	.align	4


	//----- nvinfo : EIATTR_CUDA_API_VERSION
	.align		4
        /*0000*/ 	.byte	0x04, 0x37
        /*0002*/ 	.short	(.L_11 - .L_10)
.L_10:
        /*0004*/ 	.word	0x00000082


	//----- nvinfo : EIATTR_KPARAM_INFO
	.align		4
.L_11:
        /*0008*/ 	.byte	0x04, 0x17
        /*000a*/ 	.short	(.L_13 - .L_12)
.L_12:
        /*000c*/ 	.word	0x00000000
        /*0010*/ 	.short	0x0006
        /*0012*/ 	.short	0x0028
        /*0014*/ 	.byte	0x00, 0xf0, 0x11, 0x00


	//----- nvinfo : EIATTR_KPARAM_INFO
	.align		4
.L_13:
        /*0018*/ 	.byte	0x04, 0x17
        /*001a*/ 	.short	(.L_15 - .L_14)
.L_14:
        /*001c*/ 	.word	0x00000000
        /*0020*/ 	.short	0x0005
        /*0022*/ 	.short	0x0024
        /*0024*/ 	.byte	0x00, 0xf0, 0x11, 0x00


	//----- nvinfo : EIATTR_KPARAM_INFO
	.align		4
.L_15:
        /*0028*/ 	.byte	0x04, 0x17
        /*002a*/ 	.short	(.L_17 - .L_16)
.L_16:
        /*002c*/ 	.word	0x00000000
        /*0030*/ 	.short	0x0004
        /*0032*/ 	.short	0x0020
        /*0034*/ 	.byte	0x00, 0xf0, 0x11, 0x00


	//----- nvinfo : EIATTR_KPARAM_INFO
	.align		4
.L_17:
        /*0038*/ 	.byte	0x04, 0x17
        /*003a*/ 	.short	(.L_19 - .L_18)
.L_18:
        /*003c*/ 	.word	0x00000000
        /*0040*/ 	.short	0x0003
        /*0042*/ 	.short	0x0018
        /*0044*/ 	.byte	0x00, 0xf5, 0x21, 0x00


	//----- nvinfo : EIATTR_KPARAM_INFO
	.align		4
.L_19:
        /*0048*/ 	.byte	0x04, 0x17
        /*004a*/ 	.short	(.L_21 - .L_20)
.L_20:
        /*004c*/ 	.word	0x00000000
        /*0050*/ 	.short	0x0002
        /*0052*/ 	.short	0x0010
        /*0054*/ 	.byte	0x00, 0xf5, 0x21, 0x00


	//----- nvinfo : EIATTR_KPARAM_INFO
	.align		4
.L_21:
        /*0058*/ 	.byte	0x04, 0x17
        /*005a*/ 	.short	(.L_23 - .L_22)
.L_22:
        /*005c*/ 	.word	0x00000000
        /*0060*/ 	.short	0x0001
        /*0062*/ 	.short	0x0008
        /*0064*/ 	.byte	0x00, 0xf5, 0x21, 0x00


	//----- nvinfo : EIATTR_KPARAM_INFO
	.align		4
.L_23:
        /*0068*/ 	.byte	0x04, 0x17
        /*006a*/ 	.short	(.L_25 - .L_24)
.L_24:
        /*006c*/ 	.word	0x00000000
        /*0070*/ 	.short	0x0000
        /*0072*/ 	.short	0x0000
        /*0074*/ 	.byte	0x00, 0xf5, 0x21, 0x00


	//----- nvinfo : EIATTR_SPARSE_MMA_MASK
	.align		4
.L_25:
        /*0078*/ 	.byte	0x03, 0x50
        /*007a*/ 	.short	0x0000


	//----- nvinfo : EIATTR_WMMA_USED
	.align		4
        /*007c*/ 	.byte	0x01, 0x2b
	.zero		2


	//----- nvinfo : EIATTR_MAXREG_COUNT
	.align		4
        /*0080*/ 	.byte	0x03, 0x1b
        /*0082*/ 	.short	0x00ff


	//----- nvinfo : EIATTR_NUM_BARRIERS
	.align		4
        /*0084*/ 	.byte	0x02, 0x4c
        /*0086*/ 	.byte	0x01
	.zero		1


	//----- nvinfo : EIATTR_MERCURY_ISA_VERSION
	.align		4
        /*0088*/ 	.byte	0x03, 0x5f
        /*008a*/ 	.short	0x0101


	//----- nvinfo : EIATTR_COOP_GROUP_MASK_REGIDS
	.align		4
        /*008c*/ 	.byte	0x04, 0x29
        /*008e*/ 	.short	(.L_27 - .L_26)


	//   ....[0]....
.L_26:
        /*0090*/ 	.word	0xffffffff


	//   ....[1]....
        /*0094*/ 	.word	0xffffffff


	//   ....[2]....
        /*0098*/ 	.word	0xffffffff


	//   ....[3]....
        /*009c*/ 	.word	0xffffffff


	//   ....[4]....
        /*00a0*/ 	.word	0xffffffff


	//   ....[5]....
        /*00a4*/ 	.word	0xffffffff


	//   ....[6]....
        /*00a8*/ 	.word	0xffffffff


	//   ....[7]....
        /*00ac*/ 	.word	0xffffffff


	//   ....[8]....
        /*00b0*/ 	.word	0xffffffff


	//   ....[9]....
        /*00b4*/ 	.word	0xffffffff


	//   ....[10]....
        /*00b8*/ 	.word	0xffffffff


	//   ....[11]....
        /*00bc*/ 	.word	0xffffffff


	//   ....[12]....
        /*00c0*/ 	.word	0xffffffff


	//   ....[13]....
        /*00c4*/ 	.word	0xffffffff


	//   ....[14]....
        /*00c8*/ 	.word	0xffffffff


	//   ....[15]....
        /*00cc*/ 	.word	0xffffffff


	//   ....[16]....
        /*00d0*/ 	.word	0xffffffff


	//   ....[17]....
        /*00d4*/ 	.word	0xffffffff


	//   ....[18]....
        /*00d8*/ 	.word	0xffffffff


	//   ....[19]....
        /*00dc*/ 	.word	0xffffffff


	//   ....[20]....
        /*00e0*/ 	.word	0xffffffff


	//   ....[21]....
        /*00e4*/ 	.word	0xffffffff


	//   ....[22]....
        /*00e8*/ 	.word	0xffffffff


	//   ....[23]....
        /*00ec*/ 	.word	0xffffffff


	//   ....[24]....
        /*00f0*/ 	.word	0xffffffff


	//   ....[25]....
        /*00f4*/ 	.word	0xffffffff


	//   ....[26]....
        /*00f8*/ 	.word	0xffffffff


	//   ....[27]....
        /*00fc*/ 	.word	0xffffffff


	//   ....[28]....
        /*0100*/ 	.word	0xffffffff


	//   ....[29]....
        /*0104*/ 	.word	0xffffffff


	//   ....[30]....
        /*0108*/ 	.word	0xffffffff


	//   ....[31]....
        /*010c*/ 	.word	0xffffffff


	//   ....[32]....
        /*0110*/ 	.word	0xffffffff


	//   ....[33]....
        /*0114*/ 	.word	0xffffffff


	//   ....[34]....
        /*0118*/ 	.word	0xffffffff


	//   ....[35]....
        /*011c*/ 	.word	0xffffffff


	//   ....[36]....
        /*0120*/ 	.word	0xffffffff


	//   ....[37]....
        /*0124*/ 	.word	0xffffffff


	//   ....[38]....
        /*0128*/ 	.word	0xffffffff


	//   ....[39]....
        /*012c*/ 	.word	0xffffffff


	//   ....[40]....
        /*0130*/ 	.word	0xffffffff


	//   ....[41]....
        /*0134*/ 	.word	0xffffffff


	//   ....[42]....
        /*0138*/ 	.word	0xffffffff


	//   ....[43]....
        /*013c*/ 	.word	0xffffffff


	//   ....[44]....
        /*0140*/ 	.word	0xffffffff


	//   ....[45]....
        /*0144*/ 	.word	0xffffffff


	//   ....[46]....
        /*0148*/ 	.word	0xffffffff


	//   ....[47]....
        /*014c*/ 	.word	0xffffffff


	//   ....[48]....
        /*0150*/ 	.word	0xffffffff


	//   ....[49]....
        /*0154*/ 	.word	0xffffffff


	//   ....[50]....
        /*0158*/ 	.word	0xffffffff


	//   ....[51]....
        /*015c*/ 	.word	0xffffffff


	//   ....[52]....
        /*0160*/ 	.word	0xffffffff


	//   ....[53]....
        /*0164*/ 	.word	0xffffffff


	//   ....[54]....
        /*0168*/ 	.word	0xffffffff


	//   ....[55]....
        /*016c*/ 	.word	0xffffffff


	//   ....[56]....
        /*0170*/ 	.word	0xffffffff


	//   ....[57]....
        /*0174*/ 	.word	0xffffffff


	//   ....[58]....
        /*0178*/ 	.word	0xffffffff


	//   ....[59]....
        /*017c*/ 	.word	0xffffffff


	//   ....[60]....
        /*0180*/ 	.word	0xffffffff


	//   ....[61]....
        /*0184*/ 	.word	0xffffffff


	//   ....[62]....
        /*0188*/ 	.word	0xffffffff


	//   ....[63]....
        /*018c*/ 	.word	0xffffffff


	//   ....[64]....
        /*0190*/ 	.word	0xffffffff


	//   ....[65]....
        /*0194*/ 	.word	0xffffffff


	//   ....[66]....
        /*0198*/ 	.word	0xffffffff


	//   ....[67]....
        /*019c*/ 	.word	0xffffffff


	//   ....[68]....
        /*01a0*/ 	.word	0xffffffff


	//   ....[69]....
        /*01a4*/ 	.word	0xffffffff


	//   ....[70]....
        /*01a8*/ 	.word	0xffffffff


	//   ....[71]....
        /*01ac*/ 	.word	0xffffffff


	//   ....[72]....
        /*01b0*/ 	.word	0xffffffff


	//   ....[73]....
        /*01b4*/ 	.word	0xffffffff


	//   ....[74]....
        /*01b8*/ 	.word	0xffffffff


	//   ....[75]....
        /*01bc*/ 	.word	0xffffffff


	//   ....[76]....
        /*01c0*/ 	.word	0xffffffff


	//   ....[77]....
        /*01c4*/ 	.word	0xffffffff


	//   ....[78]....
        /*01c8*/ 	.word	0xffffffff


	//   ....[79]....
        /*01cc*/ 	.word	0xffffffff


	//   ....[80]....
        /*01d0*/ 	.word	0xffffffff


	//   ....[81]....
        /*01d4*/ 	.word	0xffffffff


	//   ....[82]....
        /*01d8*/ 	.word	0xffffffff


	//   ....[83]....
        /*01dc*/ 	.word	0xffffffff


	//   ....[84]....
        /*01e0*/ 	.word	0xffffffff


	//   ....[85]....
        /*01e4*/ 	.word	0xffffffff


	//   ....[86]....
        /*01e8*/ 	.word	0xffffffff


	//   ....[87]....
        /*01ec*/ 	.word	0xffffffff


	//   ....[88]....
        /*01f0*/ 	.word	0xffffffff


	//   ....[89]....
        /*01f4*/ 	.word	0xffffffff


	//   ....[90]....
        /*01f8*/ 	.word	0x0500001b


	//   ....[91]....
        /*01fc*/ 	.word	0x0500001b


	//   ....[92]....
        /*0200*/ 	.word	0x0500001b


	//   ....[93]....
        /*0204*/ 	.word	0x0500001b


	//   ....[94]....
        /*0208*/ 	.word	0x0500001b


	//   ....[95]....
        /*020c*/ 	.word	0x0500001b


	//   ....[96]....
        /*0210*/ 	.word	0x0500001b


	//   ....[97]....
        /*0214*/ 	.word	0x0500001b


	//   ....[98]....
        /*0218*/ 	.word	0x0500001b


	//   ....[99]....
        /*021c*/ 	.word	0x0500001b


	//   ....[100]....
        /*0220*/ 	.word	0x0500001b


	//   ....[101]....
        /*0224*/ 	.word	0x0500001b


	//   ....[102]....
        /*0228*/ 	.word	0x0500001b


	//   ....[103]....
        /*022c*/ 	.word	0x0500001b


	//   ....[104]....
        /*0230*/ 	.word	0x0500001b


	//   ....[105]....
        /*0234*/ 	.word	0x0500001b


	//   ....[106]....
        /*0238*/ 	.word	0x0500001b


	//   ....[107]....
        /*023c*/ 	.word	0x0500001b


	//   ....[108]....
        /*0240*/ 	.word	0x0500001b


	//   ....[109]....
        /*0244*/ 	.word	0x0500001b


	//   ....[110]....
        /*0248*/ 	.word	0x0500001b


	//   ....[111]....
        /*024c*/ 	.word	0x0500001b


	//   ....[112]....
        /*0250*/ 	.word	0x0500001b


	//   ....[113]....
        /*0254*/ 	.word	0x0500001b


	//   ....[114]....
        /*0258*/ 	.word	0x0500001b


	//   ....[115]....
        /*025c*/ 	.word	0x0500001b


	//   ....[116]....
        /*0260*/ 	.word	0x0500001b


	//   ....[117]....
        /*0264*/ 	.word	0x0500001b


	//   ....[118]....
        /*0268*/ 	.word	0x0500001b


	//   ....[119]....
        /*026c*/ 	.word	0x0500001b


	//   ....[120]....
        /*0270*/ 	.word	0x0500001b


	//   ....[121]....
        /*0274*/ 	.word	0x0500001b


	//   ....[122]....
        /*0278*/ 	.word	0x0500001b


	//   ....[123]....
        /*027c*/ 	.word	0x0500001b


	//   ....[124]....
        /*0280*/ 	.word	0x0500001b


	//   ....[125]....
        /*0284*/ 	.word	0x0500001b


	//   ....[126]....
        /*0288*/ 	.word	0x0500001b


	//   ....[127]....
        /*028c*/ 	.word	0x0500001b


	//   ....[128]....
        /*0290*/ 	.word	0x0500001b


	//   ....[129]....
        /*0294*/ 	.word	0x0500001b


	//   ....[130]....
        /*0298*/ 	.word	0x0500001b


	//   ....[131]....
        /*029c*/ 	.word	0x0500001b


	//   ....[132]....
        /*02a0*/ 	.word	0x0500001b


	//   ....[133]....
        /*02a4*/ 	.word	0x0500001b


	//   ....[134]....
        /*02a8*/ 	.word	0x0500001b


	//   ....[135]....
        /*02ac*/ 	.word	0x0500001b


	//   ....[136]....
        /*02b0*/ 	.word	0x0500001b


	//   ....[137]....
        /*02b4*/ 	.word	0x0500001b


	//   ....[138]....
        /*02b8*/ 	.word	0x0500001b


	//   ....[139]....
        /*02bc*/ 	.word	0x0500001b


	//   ....[140]....
        /*02c0*/ 	.word	0x0500001b


	//   ....[141]....
        /*02c4*/ 	.word	0x0500001b


	//   ....[142]....
        /*02c8*/ 	.word	0x0500001b


	//   ....[143]....
        /*02cc*/ 	.word	0x0500001b


	//   ....[144]....
        /*02d0*/ 	.word	0x0500001b


	//   ....[145]....
        /*02d4*/ 	.word	0x0500001b


	//   ....[146]....
        /*02d8*/ 	.word	0x0500001b


	//   ....[147]....
        /*02dc*/ 	.word	0x0500001b


	//   ....[148]....
        /*02e0*/ 	.word	0x0500001b


	//   ....[149]....
        /*02e4*/ 	.word	0x0500001b


	//   ....[150]....
        /*02e8*/ 	.word	0x0500001b


	//   ....[151]....
        /*02ec*/ 	.word	0x0500001b


	//   ....[152]....
        /*02f0*/ 	.word	0x0500001b


	//   ....[153]....
        /*02f4*/ 	.word	0x0500001b


	//   ....[154]....
        /*02f8*/ 	.word	0x0500001b


	//   ....[155]....
        /*02fc*/ 	.word	0x0500001b


	//   ....[156]....
        /*0300*/ 	.word	0x0500001b


	//   ....[157]....
        /*0304*/ 	.word	0x0500001b


	//   ....[158]....
        /*0308*/ 	.word	0x0500001b


	//   ....[159]....
        /*030c*/ 	.word	0x0500001b


	//   ....[160]....
        /*0310*/ 	.word	0x0500001b


	//   ....[161]....
        /*0314*/ 	.word	0x0500001b


	//   ....[162]....
        /*0318*/ 	.word	0x0500001b


	//   ....[163]....
        /*031c*/ 	.word	0x0500001b


	//   ....[164]....
        /*0320*/ 	.word	0x0500001b


	//   ....[165]....
        /*0324*/ 	.word	0x0500001b


	//   ....[166]....
        /*0328*/ 	.word	0x0500001b


	//   ....[167]....
        /*032c*/ 	.word	0x0500001b


	//   ....[168]....
        /*0330*/ 	.word	0x0500001b


	//   ....[169]....
        /*0334*/ 	.word	0x0500001b


	//   ....[170]....
        /*0338*/ 	.word	0x0500001b


	//   ....[171]....
        /*033c*/ 	.word	0x0500001b


	//   ....[172]....
        /*0340*/ 	.word	0x0500001b


	//   ....[173]....
        /*0344*/ 	.word	0x0500001b


	//   ....[174]....
        /*0348*/ 	.word	0x0500001b


	//   ....[175]....
        /*034c*/ 	.word	0x0500001b


	//   ....[176]....
        /*0350*/ 	.word	0x0500001b


	//   ....[177]....
        /*0354*/ 	.word	0x0500001b


	//   ....[178]....
        /*0358*/ 	.word	0x0500001b


	//   ....[179]....
        /*035c*/ 	.word	0x0500001b


	//----- nvinfo : EIATTR_COOP_GROUP_INSTR_OFFSETS
	.align		4
.L_27:
        /*0360*/ 	.byte	0x04, 0x28
        /*0362*/ 	.short	(.L_29 - .L_28)


	//   ....[0]....
.L_28:
        /*0364*/ 	.word	0x00001340


	//   ....[1]....
        /*0368*/ 	.word	0x00001370


	//   ....[2]....
        /*036c*/ 	.word	0x00001390


	//   ....[3]....
        /*0370*/ 	.word	0x000013b0


	//   ....[4]....
        /*0374*/ 	.word	0x000013d0


	//   ....[5]....
        /*0378*/ 	.word	0x00001490


	//   ....[6]....
        /*037c*/ 	.word	0x000014b0


	//   ....[7]....
        /*0380*/ 	.word	0x000014d0


	//   ....[8]....
        /*0384*/ 	.word	0x000014f0


	//   ....[9]....
        /*0388*/ 	.word	0x00001510


	//   ....[10]....
        /*038c*/ 	.word	0x00001670


	//   ....[11]....
        /*0390*/ 	.word	0x000016a0


	//   ....[12]....
        /*0394*/ 	.word	0x00001710


	//   ....[13]....
        /*0398*/ 	.word	0x00001750


	//   ....[14]....
        /*039c*/ 	.word	0x00001760


	//   ....[15]....
        /*03a0*/ 	.word	0x00001780


	//   ....[16]....
        /*03a4*/ 	.word	0x000017a0


	//   ....[17]....
        /*03a8*/ 	.word	0x000017b0


	//   ....[18]....
        /*03ac*/ 	.word	0x000017e0


	//   ....[19]....
        /*03b0*/ 	.word	0x00001810


	//   ....[20]....
        /*03b4*/ 	.word	0x00001830


	//   ....[21]....
        /*03b8*/ 	.word	0x00001840


	//   ....[22]....
        /*03bc*/ 	.word	0x000018e0


	//   ....[23]....
        /*03c0*/ 	.word	0x000018f0


	//   ....[24]....
        /*03c4*/ 	.word	0x00001910


	//   ....[25]....
        /*03c8*/ 	.word	0x00001940


	//   ....[26]....
        /*03cc*/ 	.word	0x000019b0


	//   ....[27]....
        /*03d0*/ 	.word	0x000019e0


	//   ....[28]....
        /*03d4*/ 	.word	0x00001a10


	//   ....[29]....
        /*03d8*/ 	.word	0x00001a30


	//   ....[30]....
        /*03dc*/ 	.word	0x00001a70


	//   ....[31]....
        /*03e0*/ 	.word	0x00001aa0


	//   ....[32]....
        /*03e4*/ 	.word	0x00001ab0


	//   ....[33]....
        /*03e8*/ 	.word	0x00001ae0


	//   ....[34]....
        /*03ec*/ 	.word	0x00001b20


	//   ....[35]....
        /*03f0*/ 	.word	0x00001b40


	//   ....[36]....
        /*03f4*/ 	.word	0x00001b60


	//   ....[37]....
        /*03f8*/ 	.word	0x00001be0


	//   ....[38]....
        /*03fc*/ 	.word	0x00001bf0


	//   ....[39]....
        /*0400*/ 	.word	0x00001c10


	//   ....[40]....
        /*0404*/ 	.word	0x00001c50


	//   ....[41]....
        /*0408*/ 	.word	0x00001cb0


	//   ....[42]....
        /*040c*/ 	.word	0x00001cd0


	//   ....[43]....
        /*0410*/ 	.word	0x00001d00


	//   ....[44]....
        /*0414*/ 	.word	0x00001d40


	//   ....[45]....
        /*0418*/ 	.word	0x00001d70


	//   ....[46]....
        /*041c*/ 	.word	0x00001da0


	//   ....[47]....
        /*0420*/ 	.word	0x00001db0


	//   ....[48]....
        /*0424*/ 	.word	0x00001de0


	//   ....[49]....
        /*0428*/ 	.word	0x00001e20


	//   ....[50]....
        /*042c*/ 	.word	0x00001e40


	//   ....[51]....
        /*0430*/ 	.word	0x00001e60


	//   ....[52]....
        /*0434*/ 	.word	0x00001ee0


	//   ....[53]....
        /*0438*/ 	.word	0x00001ef0


	//   ....[54]....
        /*043c*/ 	.word	0x00001f10


	//   ....[55]....
        /*0440*/ 	.word	0x00001f60


	//   ....[56]....
        /*0444*/ 	.word	0x00001fc0


	//   ....[57]....
        /*0448*/ 	.word	0x00001fe0


	//   ....[58]....
        /*044c*/ 	.word	0x00002010


	//   ....[59]....
        /*0450*/ 	.word	0x00002040


	//   ....[60]....
        /*0454*/ 	.word	0x00002070


	//   ....[61]....
        /*0458*/ 	.word	0x000020a0


	//   ....[62]....
        /*045c*/ 	.word	0x000020b0


	//   ....[63]....
        /*0460*/ 	.word	0x000020d0


	//   ....[64]....
        /*0464*/ 	.word	0x00002110


	//   ....[65]....
        /*0468*/ 	.word	0x00002130


	//   ....[66]....
        /*046c*/ 	.word	0x00002150


	//   ....[67]....
        /*0470*/ 	.word	0x000021c0


	//   ....[68]....
        /*0474*/ 	.word	0x000021e0


	//   ....[69]....
        /*0478*/ 	.word	0x00002200


	//   ....[70]....
        /*047c*/ 	.word	0x00002260


	//   ....[71]....
        /*0480*/ 	.word	0x00002270


	//   ....[72]....
        /*0484*/ 	.word	0x000022f0


	//   ....[73]....
        /*0488*/ 	.word	0x00002310


	//   ....[74]....
        /*048c*/ 	.word	0x00002380


	//   ....[75]....
        /*0490*/ 	.word	0x00002390


	//   ....[76]....
        /*0494*/ 	.word	0x000023b0


	//   ....[77]....
        /*0498*/ 	.word	0x000023e0


	//   ....[78]....
        /*049c*/ 	.word	0x00002420


	//   ....[79]....
        /*04a0*/ 	.word	0x00002440


	//   ....[80]....
        /*04a4*/ 	.word	0x00002470


	//   ....[81]....
        /*04a8*/ 	.word	0x00002490


	//   ....[82]....
        /*04ac*/ 	.word	0x000024a0


	//   ....[83]....
        /*04b0*/ 	.word	0x000024d0


	//   ....[84]....
        /*04b4*/ 	.word	0x000024f0


	//   ....[85]....
        /*04b8*/ 	.word	0x00002500


	//   ....[86]....
        /*04bc*/ 	.word	0x00002530


	//   ....[87]....
        /*04c0*/ 	.word	0x00002550


	//   ....[88]....
        /*04c4*/ 	.word	0x00002570


	//   ....[89]....
        /*04c8*/ 	.word	0x000025a0


	//   ....[90]....
        /*04cc*/ 	.word	0x00003070


	//   ....[91]....
        /*04d0*/ 	.word	0x00003100


	//   ....[92]....
        /*04d4*/ 	.word	0x00003160


	//   ....[93]....
        /*04d8*/ 	.word	0x000031c0


	//   ....[94]....
        /*04dc*/ 	.word	0x00003220


	//   ....[95]....
        /*04e0*/ 	.word	0x00003320


	//   ....[96]....
        /*04e4*/ 	.word	0x00003380


	//   ....[97]....
        /*04e8*/ 	.word	0x000033e0


	//   ....[98]....
        /*04ec*/ 	.word	0x00003440


	//   ....[99]....
        /*04f0*/ 	.word	0x000034a0


	//   ....[100]....
        /*04f4*/ 	.word	0x00003530


	//   ....[101]....
        /*04f8*/ 	.word	0x000035c0


	//   ....[102]....
        /*04fc*/ 	.word	0x00003620


	//   ....[103]....
        /*0500*/ 	.word	0x00003690


	//   ....[104]....
        /*0504*/ 	.word	0x000036f0


	//   ....[105]....
        /*0508*/ 	.word	0x000037c0


	//   ....[106]....
        /*050c*/ 	.word	0x00003830


	//   ....[107]....
        /*0510*/ 	.word	0x00003880


	//   ....[108]....
        /*0514*/ 	.word	0x000038f0


	//   ....[109]....
        /*0518*/ 	.word	0x00003960


	//   ....[110]....
        /*051c*/ 	.word	0x00003a40


	//   ....[111]....
        /*0520*/ 	.word	0x00003ac0


	//   ....[112]....
        /*0524*/ 	.word	0x00003b40


	//   ....[113]....
        /*0528*/ 	.word	0x00003bb0


	//   ....[114]....
        /*052c*/ 	.word	0x00003c20


	//   ....[115]....
        /*0530*/ 	.word	0x00003cf0


	//   ....[116]....
        /*0534*/ 	.word	0x00003d60


	//   ....[117]....
        /*0538*/ 	.word	0x00003dd0


	//   ....[118]....
        /*053c*/ 	.word	0x00003e40


	//   ....[119]....
        /*0540*/ 	.word	0x00003ea0


	//   ....[120]....
        /*0544*/ 	.word	0x00003f70


	//   ....[121]....
        /*0548*/ 	.word	0x00003ff0


	//   ....[122]....
        /*054c*/ 	.word	0x00004060


	//   ....[123]....
        /*0550*/ 	.word	0x000040e0


	//   ....[124]....
        /*0554*/ 	.word	0x00004150


	//   ....[125]....
        /*0558*/ 	.word	0x00004210


	//   ....[126]....
        /*055c*/ 	.word	0x00004290


	//   ....[127]....
        /*0560*/ 	.word	0x00004300


	//   ....[128]....
        /*0564*/ 	.word	0x00004370


	//   ....[129]....
        /*0568*/ 	.word	0x000043e0


	//   ....[130]....
        /*056c*/ 	.word	0x000044a0


	//   ....[131]....
        /*0570*/ 	.word	0x00004520


	//   ....[132]....
        /*0574*/ 	.word	0x000045a0


	//   ....[133]....
        /*0578*/ 	.word	0x00004610


	//   ....[134]....
        /*057c*/ 	.word	0x00004670


	//   ....[135]....
        /*0580*/ 	.word	0x00004740


	//   ....[136]....
        /*0584*/ 	.word	0x000047b0


	//   ....[137]....
        /*0588*/ 	.word	0x00004820


	//   ....[138]....
        /*058c*/ 	.word	0x000048a0


	//   ....[139]....
        /*0590*/ 	.word	0x00004910


	//   ....[140]....
        /*0594*/ 	.word	0x000049d0


	//   ....[141]....
        /*0598*/ 	.word	0x00004a50


	//   ....[142]....
        /*059c*/ 	.word	0x00004ac0


	//   ....[143]....
        /*05a0*/ 	.word	0x00004b30


	//   ....[144]....
        /*05a4*/ 	.word	0x00004ba0


	//   ....[145]....
        /*05a8*/ 	.word	0x00004c60


	//   ....[146]....
        /*05ac*/ 	.word	0x00004ce0


	//   ....[147]....
        /*05b0*/ 	.word	0x00004d60


	//   ....[148]....
        /*05b4*/ 	.word	0x00004dd0


	//   ....[149]....
        /*05b8*/ 	.word	0x00004e30


	//   ....[150]....
        /*05bc*/ 	.word	0x00004f00


	//   ....[151]....
        /*05c0*/ 	.word	0x00004f80


	//   ....[152]....
        /*05c4*/ 	.word	0x00004ff0


	//   ....[153]....
        /*05c8*/ 	.word	0x00005060


	//   ....[154]....
        /*05cc*/ 	.word	0x000050d0


	//   ....[155]....
        /*05d0*/ 	.word	0x00005180


	//   ....[156]....
        /*05d4*/ 	.word	0x00005200


	//   ....[157]....
        /*05d8*/ 	.word	0x00005290


	//   ....[158]....
        /*05dc*/ 	.word	0x00005300


	//   ....[159]....
        /*05e0*/ 	.word	0x00005370


	//   ....[160]....
        /*05e4*/ 	.word	0x00005440


	//   ....[161]....
        /*05e8*/ 	.word	0x000054a0


	//   ....[162]....
        /*05ec*/ 	.word	0x00005520


	//   ....[163]....
        /*05f0*/ 	.word	0x000055a0


	//   ....[164]....
        /*05f4*/ 	.word	0x00005600


	//   ....[165]....
        /*05f8*/ 	.word	0x000056b0


	//   ....[166]....
        /*05fc*/ 	.word	0x00005710


	//   ....[167]....
        /*0600*/ 	.word	0x00005770


	//   ....[168]....
        /*0604*/ 	.word	0x000057d0


	//   ....[169]....
        /*0608*/ 	.word	0x00005830


	//   ....[170]....
        /*060c*/ 	.word	0x00005900


	//   ....[171]....
        /*0610*/ 	.word	0x00005960


	//   ....[172]....
        /*0614*/ 	.word	0x000059d0


	//   ....[173]....
        /*0618*/ 	.word	0x00005a40


	//   ....[174]....
        /*061c*/ 	.word	0x00005ac0


	//   ....[175]....
        /*0620*/ 	.word	0x00005ba0


	//   ....[176]....
        /*0624*/ 	.word	0x00005c10


	//   ....[177]....
        /*0628*/ 	.word	0x00005c90


	//   ....[178]....
        /*062c*/ 	.word	0x00005d00


	//   ....[179]....
        /*0630*/ 	.word	0x00005d70


	//----- nvinfo : EIATTR_VRC_CTA_INIT_COUNT
	.align		4
.L_29:
        /*0634*/ 	.byte	0x02, 0x4a
	.zero		1
	.zero		1


	//----- nvinfo : EIATTR_EXIT_INSTR_OFFSETS
	.align		4
        /*0638*/ 	.byte	0x04, 0x1c
        /*063a*/ 	.short	(.L_31 - .L_30)


	//   ....[0]....
.L_30:
        /*063c*/ 	.word	0x00000040


	//   ....[1]....
        /*0640*/ 	.word	0x00002d60


	//   ....[2]....
        /*0644*/ 	.word	0x00003000


	//----- nvinfo : EIATTR_CRS_STACK_SIZE
	.align		4
.L_31:
        /*0648*/ 	.byte	0x04, 0x1e
        /*064a*/ 	.short	(.L_33 - .L_32)
.L_32:
        /*064c*/ 	.word	0x00000000


	//----- nvinfo : EIATTR_CBANK_PARAM_SIZE
	.align		4
.L_33:
        /*0650*/ 	.byte	0x03, 0x19
        /*0652*/ 	.short	0x002c


	//----- nvinfo : EIATTR_PARAM_CBANK
	.align		4
        /*0654*/ 	.byte	0x04, 0x0a
        /*0656*/ 	.short	(.L_35 - .L_34)
	.align		4
.L_34:
        /*0658*/ 	.word	index@(.nv.constant0._Z35flashattn_streaming_16x16_kernel_mwPK6__halfS1_S1_Pfiif)
        /*065c*/ 	.short	0x0380
        /*065e*/ 	.short	0x002c


	//----- nvinfo : EIATTR_SW_WAR
	.align		4
.L_35:
        /*0660*/ 	.byte	0x04, 0x36
        /*0662*/ 	.short	(.L_37 - .L_36)
.L_36:
        /*0664*/ 	.word	0x00000008
.L_37:


//--------------------- .nv.callgraph             --------------------------
	.section	.nv.callgraph,"",@"SHT_CUDA_CALLGRAPH"
	.align	4
	.sectionentsize	8
	.align		4
        /*0000*/ 	.word	0x00000000
	.align		4
        /*0004*/ 	.word	0xffffffff
	.align		4
        /*0008*/ 	.word	0x00000000
	.align		4
        /*000c*/ 	.word	0xfffffffe
	.align		4
        /*0010*/ 	.word	0x00000000
	.align		4
        /*0014*/ 	.word	0xfffffffd
	.align		4
        /*0018*/ 	.word	0x00000000
	.align		4
        /*001c*/ 	.word	0xfffffffc


//--------------------- .text._Z35flashattn_streaming_16x16_kernel_mwPK6__halfS1_S1_Pfiif --------------------------
	.section	.text._Z35flashattn_streaming_16x16_kernel_mwPK6__halfS1_S1_Pfiif,"ax",@progbits
	.align	128
        .global         _Z35flashattn_streaming_16x16_kernel_mwPK6__halfS1_S1_Pfiif
        .type           _Z35flashattn_streaming_16x16_kernel_mwPK6__halfS1_S1_Pfiif,@function
        .size           _Z35flashattn_streaming_16x16_kernel_mwPK6__halfS1_S1_Pfiif,(.L_x_128 - _Z35flashattn_streaming_16x16_kernel_mwPK6__halfS1_S1_Pfiif)
        .other          _Z35flashattn_streaming_16x16_kernel_mwPK6__halfS1_S1_Pfiif,@"STO_CUDA_ENTRY STV_DEFAULT"
_Z35flashattn_streaming_16x16_kernel_mwPK6__halfS1_S1_Pfiif:
.text._Z35flashattn_streaming_16x16_kernel_mwPK6__halfS1_S1_Pfiif:
[----:B------:R-:W-:Y:S01]  /*0000*/  LDC R1, c[0x0][0x37c] ;  /* 0x0000df00ff017b82 */ /* 0x000fe20000000800 */
[----:B------:R-:W0:Y:S01]  /*0010*/  S2R R3, SR_CTAID.X ;  /* 0x0000000000037919 */ /* 0x000e220000002500 */
[----:B------:R-:W0:Y:S02]  /*0020*/  LDCU UR4, c[0x0][0x3a0] ;  /* 0x00007400ff0477ac */ /* 0x000e240008000800 */
[----:B0-----:R-:W-:-:S13]  /*0030*/  ISETP.GE.AND P0, PT, R3, UR4, PT ;  /* 0x0000000403007c0c */ /* 0x001fda000bf06270 */
[----:B------:R-:W-:Y:S05]  /*0040*/  @P0 EXIT ;  /* 0x000000000000094d */ /* 0x000fea0003800000 */
[----:B------:R-:W0:Y:S01]  /*0050*/  S2R R9, SR_TID.X ;  /* 0x0000000000097919 */ /* 0x000e220000002100 */
[----:B------:R-:W1:Y:S01]  /*0060*/  LDC R2, c[0x0][0x360] ;  /* 0x0000d800ff027b82 */ /* 0x000e620000000800 */
[----:B------:R-:W-:Y:S02]  /*0070*/  MOV R11, 0xf0 ;  /* 0x000000f0000b7802 */ /* 0x000fe40000000f00 */
[----:B-1----:R-:W-:-:S04]  /*0080*/  SHF.R.U32.HI R4, RZ, 0x5, R2 ;  /* 0x00000005ff047819 */ /* 0x002fc80000011602 */
[C---:B------:R-:W-:Y:S02]  /*0090*/  IADD3 R5, PT, PT, R4.reuse, 0xf, RZ ;  /* 0x0000000f04057810 */ /* 0x040fe40007ffe0ff */
[----:B------:R-:W-:Y:S02]  /*00a0*/  LOP3.LUT R4, R4, 0xff, RZ, 0xc0, !PT ;  /* 0x000000ff04047812 */ /* 0x000fe400078ec0ff */
[----:B0-----:R-:W-:Y:S02]  /*00b0*/  LOP3.LUT R0, R9, 0x1f, RZ, 0xc0, !PT ;  /* 0x0000001f09007812 */ /* 0x001fe400078ec0ff */
[----:B------:R-:W-:Y:S02]  /*00c0*/  SHF.R.U32.HI R8, RZ, 0x5, R9 ;  /* 0x00000005ff087819 */ /* 0x000fe40000011609 */
[----:B------:R-:W-:-:S07]  /*00d0*/  LOP3.LUT R6, R5, 0xff, RZ, 0xc0, !PT ;  /* 0x000000ff05067812 */ /* 0x000fce00078ec0ff */
[----:B------:R-:W-:Y:S05]  /*00e0*/  CALL.REL.NOINC `($__internal_0_$__cuda_sm20_div_u16) ;  /* 0x0000005c002c7944 */ /* 0x000fea0003c00000 */
[----:B------:R-:W-:Y:S01]  /*00f0*/  ISETP.GT.U32.AND P0, PT, R9, 0x1f, PT ;  /* 0x0000001f0900780c */ /* 0x000fe20003f04070 */
[----:B------:R-:W0:Y:S08]  /*0100*/  LDC.64 R10, c[0x0][0x380] ;  /* 0x0000e000ff0a7b82 */ /* 0x000e300000000a00 */
[----:B------:R-:W1:Y:S04]  /*0110*/  LDC.64 R40, c[0x0][0x358] ;  /* 0x0000d600ff287b82 */ /* 0x000e680000000a00 */
[----:B------:R-:W2:Y:S01]  /*0120*/  @!P0 S2R R7, SR_LANEID ;  /* 0x0000000000078919 */ /* 0x000ea20000000000 */
[----:B------:R-:W-:Y:S01]  /*0130*/  @!P0 MOV R5, RZ ;  /* 0x000000ff00058202 */ /* 0x000fe20000000f00 */
[----:B------:R-:W-:Y:S05]  /*0140*/  @!P0 WARPSYNC.ALL ;  /* 0x0000000000008948 */ /* 0x000fea0003800000 */
[----:B-1----:R-:W-:-:S02]  /*0150*/  @!P0 R2UR UR4, R40 ;  /* 0x00000000280482ca */ /* 0x002fc400000e0000 */
[C---:B------:R-:W-:Y:S02]  /*0160*/  @!P0 R2UR UR5, R41.reuse ;  /* 0x00000000290582ca */ /* 0x040fe400000e0000 */
[C---:B------:R-:W-:Y:S02]  /*0170*/  @!P0 R2UR UR6, R40.reuse ;  /* 0x00000000280682ca */ /* 0x040fe400000e0000 */
[C---:B------:R-:W-:Y:S02]  /*0180*/  @!P0 R2UR UR7, R41.reuse ;  /* 0x00000000290782ca */ /* 0x040fe400000e0000 */
[----:B------:R-:W-:Y:S02]  /*0190*/  @!P0 R2UR UR8, R40 ;  /* 0x00000000280882ca */ /* 0x000fe400000e0000 */
[----:B------:R-:W-:Y:S02]  /*01a0*/  @!P0 R2UR UR9, R41 ;  /* 0x00000000290982ca */ /* 0x000fe400000e0000 */
[----:B--2---:R-:W-:-:S02]  /*01b0*/  @!P0 LOP3.LUT R4, R7, 0x3, RZ, 0xc0, !PT ;  /* 0x0000000307048812 */ /* 0x004fc400078ec0ff */
[----:B------:R-:W-:Y:S02]  /*01c0*/  @!P0 SHF.R.U32.HI R7, RZ, 0x2, R7 ;  /* 0x00000002ff078819 */ /* 0x000fe40000011607 */
[----:B------:R-:W-:Y:S02]  /*01d0*/  @!P0 R2UR UR10, R40 ;  /* 0x00000000280a82ca */ /* 0x000fe400000e0000 */
[----:B------:R-:W-:Y:S01]  /*01e0*/  @!P0 R2UR UR11, R41 ;  /* 0x00000000290b82ca */ /* 0x000fe200000e0000 */
[----:B------:R-:W-:-:S04]  /*01f0*/  @!P0 IMAD.WIDE.U32 R6, R7, 0x8, R4 ;  /* 0x0000000807068825 */ /* 0x000fc800078e0004 */
[----:B0-----:R-:W-:Y:S01]  /*0200*/  IMAD.WIDE.U32 R4, R3, 0x200, R10 ;  /* 0x0000020003047825 */ /* 0x001fe200078e000a */
[----:B------:R-:W0:Y:S01]  /*0210*/  @!P0 S2R R14, SR_CgaCtaId ;  /* 0x00000000000e8919 */ /* 0x000e220000008800 */
[----:B------:R-:W1:Y:S01]  /*0220*/  LDC R10, c[0x0][0x3a4] ;  /* 0x0000e900ff0a7b82 */ /* 0x000e620000000800 */
[----:B------:R-:W-:-:S04]  /*0230*/  @!P0 LEA R12, P1, R6, R4, 0x2 ;  /* 0x00000004060c8211 */ /* 0x000fc800078210ff */
[----:B------:R-:W-:-:S05]  /*0240*/  @!P0 LEA.HI.X R13, R6, R5, R7, 0x2, P1 ;  /* 0x00000005060d8211 */ /* 0x000fca00008f1407 */
[----:B------:R-:W2:Y:S04]  /*0250*/  @!P0 LDG.E R4, desc[UR4][R12.64] ;  /* 0x000000040c048981 */ /* 0x000ea8000c1e1900 */
[----:B------:R-:W2:Y:S04]  /*0260*/  @!P0 LDG.E R5, desc[UR6][R12.64+0x100] ;  /* 0x000100060c058981 */ /* 0x000ea8000c1e1900 */
[----:B------:R-:W2:Y:S04]  /*0270*/  @!P0 LDG.E R6, desc[UR8][R12.64+0x10] ;  /* 0x000010080c068981 */ /* 0x000ea8000c1e1900 */
[----:B------:R-:W2:Y:S01]  /*0280*/  @!P0 LDG.E R7, desc[UR10][R12.64+0x110] ;  /* 0x0001100a0c078981 */ /* 0x000ea2000c1e1900 */
[----:B------:R-:W-:Y:S01]  /*0290*/  ISETP.GT.U32.AND P1, PT, R9, 0xf, PT ;  /* 0x0000000f0900780c */ /* 0x000fe20003f24070 */
[----:B------:R-:W-:Y:S01]  /*02a0*/  BSSY.RECONVERGENT B0, `(.L_x_0) ;  /* 0x000001d000007945 */ /* 0x000fe20003800200 */
[----:B------:R-:W-:-:S04]  /*02b0*/  @!P0 MOV R11, 0x400 ;  /* 0x00000400000b8802 */ /* 0x000fc80000000f00 */
[----:B0-----:R-:W-:-:S05]  /*02c0*/  @!P0 LEA R11, R14, R11, 0x18 ;  /* 0x0000000b0e0b8211 */ /* 0x001fca00078ec0ff */
[----:B--2---:R0:W-:Y:S04]  /*02d0*/  @!P0 STS.128 [R11], R4 ;  /* 0x000000040b008388 */ /* 0x0041e80000000c00 */
[----:B------:R0:W-:Y:S01]  /*02e0*/  @!P0 STS.128 [R11+0x10], R4 ;  /* 0x000010040b008388 */ /* 0x0001e20000000c00 */
[----:B------:R-:W-:Y:S06]  /*02f0*/  BAR.SYNC.DEFER_BLOCKING 0x0 ;  /* 0x0000000000007b1d */ /* 0x000fec0000010000 */
[----:B-1----:R-:W-:Y:S05]  /*0300*/  @P1 BRA `(.L_x_1) ;  /* 0x0000000000581947 */ /* 0x002fea0003800000 */
[----:B0-----:R-:W0:Y:S01]  /*0310*/  S2R R7, SR_CgaCtaId ;  /* 0x0000000000077919 */ /* 0x001e220000008800 */
[----:B------:R-:W-:Y:S02]  /*0320*/  MOV R6, 0x400 ;  /* 0x0000040000067802 */ /* 0x000fe40000000f00 */
[----:B------:R-:W-:Y:S02]  /*0330*/  MOV R14, 0xf149f2ca ;  /* 0xf149f2ca000e7802 */ /* 0x000fe40000000f00 */
[C---:B------:R-:W-:Y:S01]  /*0340*/  IADD3 R5, PT, PT, R6.reuse, 0x60, RZ ;  /* 0x0000006006057810 */ /* 0x040fe20007ffe0ff */
[C---:B------:R-:W-:Y:S01]  /*0350*/  VIADD R4, R6.reuse, 0x20 ;  /* 0x0000002006047836 */ /* 0x040fe20000000000 */
[----:B------:R-:W-:-:S04]  /*0360*/  IADD3 R6, PT, PT, R6, 0xa0, RZ ;  /* 0x000000a006067810 */ /* 0x000fc80007ffe0ff */
[C---:B0-----:R-:W-:Y:S02]  /*0370*/  LEA R4, R7.reuse, R4, 0x18 ;  /* 0x0000000407047211 */ /* 0x041fe400078ec0ff */
[C---:B------:R-:W-:Y:S02]  /*0380*/  LEA R5, R7.reuse, R5, 0x18 ;  /* 0x0000000507057211 */ /* 0x040fe400078ec0ff */
[----:B------:R-:W-:Y:S01]  /*0390*/  LEA R6, R7, R6, 0x18 ;  /* 0x0000000607067211 */ /* 0x000fe200078ec0ff */
[----:B------:R-:W-:-:S07]  /*03a0*/  IMAD.MOV.U32 R7, RZ, RZ, R9 ;  /* 0x000000ffff077224 */ /* 0x000fce00078e0009 */
.L_x_2:
[C---:B-1----:R-:W-:Y:S01]  /*03b0*/  LEA R11, R7.reuse, R4, 0x2 ;  /* 0x00000004070b7211 */ /* 0x042fe200078e10ff */
[C---:B------:R-:W-:Y:S01]  /*03c0*/  IMAD R12, R7.reuse, 0x4, R5 ;  /* 0x00000004070c7824 */ /* 0x040fe200078e0205 */
[----:B------:R-:W-:Y:S02]  /*03d0*/  LEA R13, R7, R6, 0x6 ;  /* 0x00000006070d7211 */ /* 0x000fe400078e30ff */
[----:B------:R-:W-:Y:S01]  /*03e0*/  IADD3 R7, PT, PT, R2, R7, RZ ;  /* 0x0000000702077210 */ /* 0x000fe20007ffe0ff */
[----:B------:R1:W-:Y:S03]  /*03f0*/  STS [R11], R14 ;  /* 0x0000000e0b007388 */ /* 0x0003e60000000800 */
[----:B------:R-:W-:Y:S01]  /*0400*/  ISETP.GE.U32.AND P0, PT, R7, 0x10, PT ;  /* 0x000000100700780c */ /* 0x000fe20003f06070 */
[----:B------:R1:W-:Y:S04]  /*0410*/  STS [R12], RZ ;  /* 0x000000ff0c007388 */ /* 0x0003e80000000800 */
[----:B------:R1:W-:Y:S04]  /*0420*/  STS.128 [R13], RZ ;  /* 0x000000ff0d007388 */ /* 0x0003e80000000c00 */
[----:B------:R1:W-:Y:S04]  /*0430*/  STS.128 [R13+0x10], RZ ;  /* 0x000010ff0d007388 */ /* 0x0003e80000000c00 */
[----:B------:R1:W-:Y:S04]  /*0440*/  STS.128 [R13+0x20], RZ ;  /* 0x000020ff0d007388 */ /* 0x0003e80000000c00 */
[----:B------:R1:W-:Y:S01]  /*0450*/  STS.128 [R13+0x30], RZ ;  /* 0x000030ff0d007388 */ /* 0x0003e20000000c00 */
[----:B------:R-:W-:Y:S05]  /*0460*/  @!P0 BRA `(.L_x_2) ;  /* 0xfffffffc00d08947 */ /* 0x000fea000383ffff */
.L_x_1:
[----:B------:R-:W-:Y:S05]  /*0470*/  BSYNC.RECONVERGENT B0 ;  /* 0x0000000000007941 */ /* 0x000fea0003800200 */
.L_x_0:
[----:B------:R-:W-:Y:S01]  /*0480*/  BAR.SYNC.DEFER_BLOCKING 0x0 ;  /* 0x0000000000007b1d */ /* 0x000fe20000010000 */
[----:B------:R-:W-:Y:S02]  /*0490*/  ISETP.GE.AND P0, PT, R10, 0x10, PT ;  /* 0x000000100a00780c */ /* 0x000fe40003f06270 */
[----:B0-----:R-:W-:-:S05]  /*04a0*/  LOP3.LUT R5, R15, 0xffff, RZ, 0xc0, !PT ;  /* 0x0000ffff0f057812 */ /* 0x001fca00078ec0ff */
[----:B------:R-:W-:-:S05]  /*04b0*/  IMAD R4, R8, R5, RZ ;  /* 0x0000000508047224 */ /* 0x000fca00078e02ff */
[C---:B------:R-:W-:Y:S02]  /*04c0*/  VIADDMNMX.U32 R5, R4.reuse, R5, 0x10, PT ;  /* 0x0000001004057446 */ /* 0x040fe40003800005 */
[----:B------:R-:W-:Y:S01]  /*04d0*/  VIMNMX.U32 R6, PT, PT, R4, 0x10, PT ;  /* 0x0000001004067848 */ /* 0x000fe20003fe0000 */
[----:B------:R-:W-:Y:S06]  /*04e0*/  @!P0 BRA `(.L_x_3) ;  /* 0x0000002800188947 */ /* 0x000fec0003800000 */
[----:B-1----:R-:W0:Y:S01]  /*04f0*/  I2F.U32.RP R11, R2 ;  /* 0x00000002000b7306 */ /* 0x002e220000209000 */
[----:B------:R-:W-:Y:S01]  /*0500*/  IADD3 R9, PT, PT, R9, R2, RZ ;  /* 0x0000000209097210 */ /* 0x000fe20007ffe0ff */
[----:B------:R-:W1:Y:S01]  /*0510*/  S2UR UR5, SR_CgaCtaId ;  /* 0x00000000000579c3 */ /* 0x000e620000008800 */
[----:B------:R-:W-:Y:S01]  /*0520*/  ISETP.NE.U32.AND P2, PT, R2, RZ, PT ;  /* 0x000000ff0200720c */ /* 0x000fe20003f45070 */
[----:B------:R-:W-:Y:S01]  /*0530*/  UMOV UR4, 0x400 ;  /* 0x0000040000047882 */ /* 0x000fe20000000000 */
[C---:B------:R-:W-:Y:S01]  /*0540*/  ISETP.GE.U32.AND P0, PT, R9.reuse, 0x100, PT ;  /* 0x000001000900780c */ /* 0x040fe20003f06070 */
[----:B------:R-:W-:Y:S01]  /*0550*/  UIADD3 UR4, UPT, UPT, UR4, 0x8a0, URZ ;  /* 0x000008a004047890 */ /* 0x000fe2000fffe0ff */
[----:B------:R-:W-:Y:S01]  /*0560*/  VIMNMX.U32 R8, PT, PT, R9, 0x100, !PT ;  /* 0x0000010009087848 */ /* 0x000fe20007fe0000 */
[----:B------:R-:W-:Y:S01]  /*0570*/  IMAD.MOV.U32 R32, RZ, RZ, RZ ;  /* 0x000000ffff207224 */ /* 0x000fe200078e00ff */
[----:B------:R-:W-:Y:S01]  /*0580*/  SEL R7, RZ, 0x1, P0 ;  /* 0x00000001ff077807 */ /* 0x000fe20000000000 */
[----:B------:R-:W2:Y:S03]  /*0590*/  LDC.64 R42, c[0x0][0x390] ;  /* 0x0000e400ff2a7b82 */ /* 0x000ea60000000a00 */
[----:B------:R-:W-:Y:S01]  /*05a0*/  IADD3 R9, PT, PT, R8, -R9, -R7 ;  /* 0x8000000908097210 */ /* 0x000fe20007ffe807 */
[----:B0-----:R-:W0:Y:S01]  /*05b0*/  MUFU.RCP R11, R11 ;  /* 0x0000000b000b7308 */ /* 0x001e220000001000 */
[----:B-1----:R-:W-:Y:S01]  /*05c0*/  ULEA UR4, UR5, UR4, 0x18 ;  /* 0x0000000405047291 */ /* 0x002fe2000f8ec0ff */
[----:B0-----:R-:W-:Y:S01]  /*05d0*/  VIADD R12, R11, 0xffffffe ;  /* 0x0ffffffe0b0c7836 */ /* 0x001fe20000000000 */
[----:B------:R-:W-:-:S04]  /*05e0*/  SHF.R.S32.HI R11, RZ, 0x1f, R10 ;  /* 0x0000001fff0b7819 */ /* 0x000fc8000001140a */
[----:B------:R-:W-:Y:S01]  /*05f0*/  LEA R36, R0, UR4, 0x1 ;  /* 0x0000000400247c11 */ /* 0x000fe2000f8e08ff */
[----:B------:R0:W1:Y:S01]  /*0600*/  F2I.FTZ.U32.TRUNC.NTZ R13, R12 ;  /* 0x0000000c000d7305 */ /* 0x000062000021f000 */
[----:B------:R-:W-:-:S04]  /*0610*/  LEA.HI R11, R11, R10, RZ, 0x4 ;  /* 0x0000000a0b0b7211 */ /* 0x000fc800078f20ff */
[----:B------:R-:W-:Y:S01]  /*0620*/  SHF.R.S32.HI R33, RZ, 0x4, R11 ;  /* 0x00000004ff217819 */ /* 0x000fe2000001140b */
[----:B0-----:R-:W-:Y:S01]  /*0630*/  IMAD.MOV.U32 R12, RZ, RZ, RZ ;  /* 0x000000ffff0c7224 */ /* 0x001fe200078e00ff */
[----:B-1----:R-:W-:-:S05]  /*0640*/  IADD3 R15, PT, PT, RZ, -R13, RZ ;  /* 0x8000000dff0f7210 */ /* 0x002fca0007ffe0ff */
[----:B------:R-:W-:-:S04]  /*0650*/  IMAD R15, R15, R2, RZ ;  /* 0x000000020f0f7224 */ /* 0x000fc800078e02ff */
[----:B------:R-:W-:Y:S01]  /*0660*/  IMAD.HI.U32 R14, R13, R15, R12 ;  /* 0x0000000f0d0e7227 */ /* 0x000fe200078e000c */
[----:B------:R-:W-:-:S05]  /*0670*/  SHF.R.S32.HI R12, RZ, 0x1f, R10 ;  /* 0x0000001fff0c7819 */ /* 0x000fca000001140a */
[----:B------:R-:W-:-:S05]  /*0680*/  IMAD.HI.U32 R14, R14, R9, RZ ;  /* 0x000000090e0e7227 */ /* 0x000fca00078e00ff */
[----:B------:R-:W-:-:S05]  /*0690*/  IADD3 R8, PT, PT, -R14, RZ, RZ ;  /* 0x000000ff0e087210 */ /* 0x000fca0007ffe1ff */
[----:B------:R-:W-:-:S05]  /*06a0*/  IMAD R9, R2, R8, R9 ;  /* 0x0000000802097224 */ /* 0x000fca00078e0209 */
[----:B------:R-:W-:-:S13]  /*06b0*/  ISETP.GE.U32.AND P0, PT, R9, R2, PT ;  /* 0x000000020900720c */ /* 0x000fda0003f06070 */
[----:B------:R-:W-:Y:S01]  /*06c0*/  @P0 IADD3 R9, PT, PT, R9, -R2, RZ ;  /* 0x8000000209090210 */ /* 0x000fe20007ffe0ff */
[----:B------:R-:W-:-:S03]  /*06d0*/  @P0 VIADD R14, R14, 0x1 ;  /* 0x000000010e0e0836 */ /* 0x000fc60000000000 */
[----:B------:R-:W-:Y:S01]  /*06e0*/  ISETP.GE.U32.AND P1, PT, R9, R2, PT ;  /* 0x000000020900720c */ /* 0x000fe20003f26070 */
[----:B------:R-:W-:-:S04]  /*06f0*/  IMAD.WIDE.U32 R8, R3, R10, RZ ;  /* 0x0000000a03087225 */ /* 0x000fc800078e00ff */
[----:B------:R-:W-:Y:S01]  /*0700*/  IMAD R12, R3, R12, R9 ;  /* 0x0000000c030c7224 */ /* 0x000fe200078e0209 */
[----:B--2---:R-:W-:-:S04]  /*0710*/  LEA R42, P0, R8, R42, 0x5 ;  /* 0x0000002a082a7211 */ /* 0x004fc800078028ff */
[----:B------:R-:W-:-:S03]  /*0720*/  LEA.HI.X R43, R8, R43, R12, 0x5, P0 ;  /* 0x0000002b082b7211 */ /* 0x000fc600000f2c0c */
[----:B------:R-:W-:Y:S02]  /*0730*/  @P1 IADD3 R14, PT, PT, R14, 0x1, RZ ;  /* 0x000000010e0e1810 */ /* 0x000fe40007ffe0ff */
[----:B------:R-:W-:-:S04]  /*0740*/  @!P2 LOP3.LUT R14, RZ, R2, RZ, 0x33, !PT ;  /* 0x00000002ff0ea212 */ /* 0x000fc800078e33ff */
[----:B------:R-:W-:-:S07]  /*0750*/  IADD3 R7, PT, PT, R7, R14, RZ ;  /* 0x0000000e07077210 */ /* 0x000fce0007ffe0ff */
.L_x_21:
[----:B01-3--:R-:W0:Y:S01]  /*0760*/  S2R R24, SR_TID.X ;  /* 0x0000000000187919 */ /* 0x00be220000002100 */
[----:B------:R-:W-:Y:S02]  /*0770*/  SHF.L.U32 R37, R32, 0x4, RZ ;  /* 0x0000000420257819 */ /* 0x000fe400000006ff */
[----:B0-----:R-:W-:-:S13]  /*0780*/  ISETP.GT.U32.AND P0, PT, R24, 0x1f, PT ;  /* 0x0000001f1800780c */ /* 0x001fda0003f04070 */
[----:B--2---:R-:W-:Y:S05]  /*0790*/  @P0 BRA `(.L_x_4) ;  /* 0x0000000000cc0947 */ /* 0x004fea0003800000 */
[----:B------:R-:W0:Y:S01]  /*07a0*/  S2R R27, SR_LANEID ;  /* 0x00000000001b7919 */ /* 0x000e220000000000 */
[----:B------:R-:W1:Y:S01]  /*07b0*/  LDCU UR7, c[0x0][0x3a4] ;  /* 0x00007480ff0777ac */ /* 0x000e620008000800 */
[----:B------:R-:W2:Y:S01]  /*07c0*/  LDC R45, c[0x0][0x3a4] ;  /* 0x0000e900ff2d7b82 */ /* 0x000ea20000000800 */
[----:B------:R-:W-:Y:S01]  /*07d0*/  MOV R39, RZ ;  /* 0x000000ff00277202 */ /* 0x000fe20000000f00 */
[----:B------:R-:W3:Y:S01]  /*07e0*/  LDCU.64 UR4, c[0x0][0x388] ;  /* 0x00007100ff0477ac */ /* 0x000ee20008000a00 */
[----:B-1----:R-:W-:Y:S02]  /*07f0*/  USHF.R.S32.HI UR8, URZ, 0x1f, UR7 ;  /* 0x0000001fff087899 */ /* 0x002fe40008011407 */
[----:B------:R-:W-:-:S04]  /*0800*/  IMAD.WIDE.U32 R24, R3, UR7, RZ ;  /* 0x0000000703187c25 */ /* 0x000fc8000f8e00ff */
[----:B------:R-:W-:Y:S01]  /*0810*/  IMAD R25, R3, UR8, R25 ;  /* 0x0000000803197c24 */ /* 0x000fe2000f8e0219 */
[----:B------:R-:W-:-:S04]  /*0820*/  LEA R26, P0, R24, R37, 0x4 ;  /* 0x00000025181a7211 */ /* 0x000fc800078020ff */
[----:B------:R-:W-:Y:S02]  /*0830*/  SHF.L.U64.HI R25, R24, 0x4, R25 ;  /* 0x0000000418197819 */ /* 0x000fe40000010219 */
[----:B0-----:R-:W-:Y:S02]  /*0840*/  LOP3.LUT R38, R27, 0x3, RZ, 0xc0, !PT ;  /* 0x000000031b267812 */ /* 0x001fe400078ec0ff */
[----:B------:R-:W-:Y:S01]  /*0850*/  SHF.R.U32.HI R27, RZ, 0x2, R27 ;  /* 0x00000002ff1b7819 */ /* 0x000fe2000001161b */
[----:B------:R-:W-:Y:S01]  /*0860*/  IMAD.X R29, RZ, RZ, R25, P0 ;  /* 0x000000ffff1d7224 */ /* 0x000fe200000e0619 */
[----:B--2---:R-:W-:Y:S02]  /*0870*/  SHF.R.U32.HI R24, RZ, 0x1, R45 ;  /* 0x00000001ff187819 */ /* 0x004fe4000001162d */
[----:B---3--:R-:W-:-:S03]  /*0880*/  LEA R35, P1, R26, UR4, 0x1 ;  /* 0x000000041a237c11 */ /* 0x008fc6000f8208ff */
[----:B------:R-:W-:Y:S01]  /*0890*/  IMAD.WIDE.U32 R24, R27, R24, R38 ;  /* 0x000000181b187225 */ /* 0x000fe200078e0026 */
[----:B------:R-:W-:Y:S01]  /*08a0*/  LEA.HI.X R29, R26, UR5, R29, 0x1, P1 ;  /* 0x000000051a1d7c11 */ /* 0x000fe200088f0c1d */
[----:B------:R-:W-:Y:S05]  /*08b0*/  WARPSYNC.ALL ;  /* 0x0000000000007948 */ /* 0x000fea0003800000 */
[----:B------:R-:W-:Y:S02]  /*08c0*/  LEA R34, P0, R24, R35, 0x2 ;  /* 0x0000002318227211 */ /* 0x000fe400078010ff */
[----:B------:R-:W-:Y:S02]  /*08d0*/  R2UR UR4, R40 ;  /* 0x00000000280472ca */ /* 0x000fe400000e0000 */
[----:B------:R-:W-:-:S02]  /*08e0*/  R2UR UR5, R41 ;  /* 0x00000000290572ca */ /* 0x000fc400000e0000 */
[C---:B------:R-:W-:Y:S02]  /*08f0*/  R2UR UR8, R40.reuse ;  /* 0x00000000280872ca */ /* 0x040fe400000e0000 */
[C---:B------:R-:W-:Y:S02]  /*0900*/  R2UR UR9, R41.reuse ;  /* 0x00000000290972ca */ /* 0x040fe400000e0000 */
[C---:B------:R-:W-:Y:S02]  /*0910*/  R2UR UR10, R40.reuse ;  /* 0x00000000280a72ca */ /* 0x040fe400000e0000 */
[C---:B------:R-:W-:Y:S02]  /*0920*/  R2UR UR11, R41.reuse ;  /* 0x00000000290b72ca */ /* 0x040fe400000e0000 */
[----:B------:R-:W-:Y:S02]  /*0930*/  R2UR UR12, R40 ;  /* 0x00000000280c72ca */ /* 0x000fe400000e0000 */
[----:B------:R-:W-:-:S02]  /*0940*/  R2UR UR13, R41 ;  /* 0x00000000290d72ca */ /* 0x000fc400000e0000 */
[----:B------:R-:W-:-:S03]  /*0950*/  LEA.HI.X R35, R24, R29, R25, 0x2, P0 ;  /* 0x0000001d18237211 */ /* 0x000fc600000f1419 */
[----:B------:R-:W-:Y:S02]  /*0960*/  IMAD.WIDE.U32 R44, R45, 0x10, R34 ;  /* 0x000000102d2c7825 */ /* 0x000fe400078e0022 */
[----:B------:R-:W2:Y:S04]  /*0970*/  LDG.E R24, desc[UR4][R34.64] ;  /* 0x0000000422187981 */ /* 0x000ea8000c1e1900 */
[----:B------:R-:W3:Y:S04]  /*0980*/  LDG.E R25, desc[UR8][R44.64] ;  /* 0x000000082c197981 */ /* 0x000ee8000c1e1900 */
[----:B------:R-:W4:Y:S04]  /*0990*/  LDG.E R39, desc[UR10][R34.64+0x10] ;  /* 0x0000100a22277981 */ /* 0x000f28000c1e1900 */
[----:B------:R-:W5:Y:S01]  /*09a0*/  LDG.E R44, desc[UR12][R44.64+0x10] ;  /* 0x0000100c2c2c7981 */ /* 0x000f62000c1e1900 */
[----:B------:R-:W0:Y:S01]  /*09b0*/  S2UR UR5, SR_CgaCtaId ;  /* 0x00000000000579c3 */ /* 0x000e220000008800 */
[----:B------:R-:W-:-:S02]  /*09c0*/  UMOV UR4, 0x400 ;  /* 0x0000040000047882 */ /* 0x000fc40000000000 */
[----:B0-----:R-:W-:-:S09]  /*09d0*/  ULEA UR7, UR5, UR4, 0x18 ;  /* 0x0000000405077291 */ /* 0x001fd2000f8ec0ff */
[----:B------:R-:W-:Y:S01]  /*09e0*/  LDS.128 R28, [UR7] ;  /* 0x00000007ff1c7984 */ /* 0x000fe20008000c00 */
[----:B------:R-:W-:Y:S01]  /*09f0*/  LEA R38, R27, R38, 0x3 ;  /* 0x000000261b267211 */ /* 0x000fe200078e18ff */
[----:B------:R-:W-:-:S04]  /*0a00*/  UIADD3 UR4, UPT, UPT, UR4, 0x4a0, URZ ;  /* 0x000004a004047890 */ /* 0x000fc8000fffe0ff */
[----:B------:R-:W-:-:S06]  /*0a10*/  ULEA UR4, UR5, UR4, 0x18 ;  /* 0x0000000405047291 */ /* 0x000fcc000f8ec0ff */
[----:B------:R-:W-:Y:S01]  /*0a20*/  LEA R38, R38, UR4, 0x3 ;  /* 0x0000000426267c11 */ /* 0x000fe2000f8e18ff */
[----:B--2---:R-:W-:Y:S04]  /*0a30*/  MOVM.16.MT88 R24, R24 ;  /* 0x000000001818723a */ /* 0x004fe80000000000 */
[----:B---3--:R-:W0:Y:S04]  /*0a40*/  MOVM.16.MT88 R25, R25 ;  /* 0x000000001919723a */ /* 0x008e280000000000 */
[----:B----4-:R-:W-:Y:S04]  /*0a50*/  MOVM.16.MT88 R34, R39 ;  /* 0x000000002722723a */ /* 0x010fe80000000000 */
[----:B-----5:R-:W1:Y:S01]  /*0a60*/  MOVM.16.MT88 R35, R44 ;  /* 0x000000002c23723a */ /* 0x020e620000000000 */
[C---:B0-----:R-:W-:Y:S08]  /*0a70*/  HMMA.16816.F32 R24, R28.reuse, R24, RZ ;  /* 0x000000181c18723c */ /* 0x041ff000000018ff */
[----:B-1----:R-:W-:Y:S11]  /*0a80*/  HMMA.16816.F32 R28, R28, R34, RZ ;  /* 0x000000221c1c723c */ /* 0x002ff600000018ff */
[----:B------:R0:W-:Y:S04]  /*0a90*/  STS.64 [R38], R24 ;  /* 0x0000001826007388 */ /* 0x0001e80000000a00 */
[----:B------:R0:W-:Y:S04]  /*0aa0*/  STS.64 [R38+0x200], R26 ;  /* 0x0002001a26007388 */ /* 0x0001e80000000a00 */
[----:B------:R0:W-:Y:S04]  /*0ab0*/  STS.64 [R38+0x20], R28 ;  /* 0x0000201c26007388 */ /* 0x0001e80000000a00 */
[----:B------:R0:W-:Y:S02]  /*0ac0*/  STS.64 [R38+0x220], R30 ;  /* 0x0002201e26007388 */ /* 0x0001e40000000a00 */
.L_x_4:
[----:B0-----:R-:W0:Y:S01]  /*0ad0*/  S2R R29, SR_TID.X ;  /* 0x00000000001d7919 */ /* 0x001e220000002100 */
[----:B------:R-:W-:Y:S05]  /*0ae0*/  WARPSYNC.ALL ;  /* 0x0000000000007948 */ /* 0x000fea0003800000 */
[----:B------:R-:W-:Y:S01]  /*0af0*/  IADD3 R32, PT, PT, R32, 0x1, RZ ;  /* 0x0000000120207810 */ /* 0x000fe20007ffe0ff */
[----:B------:R-:W-:Y:S03]  /*0b00*/  BAR.SYNC.DEFER_BLOCKING 0x0 ;  /* 0x0000000000007b1d */ /* 0x000fe60000010000 */
[----:B------:R-:W-:-:S03]  /*0b10*/  ISETP.NE.AND P1, PT, R32, R33, PT ;  /* 0x000000212000720c */ /* 0x000fc60003f25270 */
[----:B------:R-:W-:Y:S01]  /*0b20*/  BSSY.RECONVERGENT B0, `(.L_x_5) ;  /* 0x000006c000007945 */ /* 0x000fe20003800200 */
[----:B0-----:R-:W-:-:S13]  /*0b30*/  ISETP.GT.U32.AND P0, PT, R29, 0xff, PT ;  /* 0x000000ff1d00780c */ /* 0x001fda0003f04070 */
[----:B------:R-:W-:Y:S05]  /*0b40*/  @P0 BRA `(.L_x_6) ;  /* 0x0000000400a40947 */ /* 0x000fea0003800000 */
[C---:B------:R-:W-:Y:S01]  /*0b50*/  LOP3.LUT R30, R7.reuse, 0x3, RZ, 0xc0, !PT ;  /* 0x00000003071e7812 */ /* 0x040fe200078ec0ff */
[----:B------:R-:W-:Y:S01]  /*0b60*/  BSSY.RECONVERGENT B1, `(.L_x_7) ;  /* 0x0000030000017945 */ /* 0x000fe20003800200 */
[----:B------:R-:W-:Y:S02]  /*0b70*/  ISETP.GE.U32.AND P2, PT, R7, 0x3, PT ;  /* 0x000000030700780c */ /* 0x000fe40003f46070 */
[----:B------:R-:W-:-:S13]  /*0b80*/  ISETP.NE.AND P0, PT, R30, 0x3, PT ;  /* 0x000000031e00780c */ /* 0x000fda0003f05270 */
[----:B------:R-:W-:Y:S05]  /*0b90*/  @!P0 BRA `(.L_x_8) ;  /* 0x0000000000b08947 */ /* 0x000fea0003800000 */
[----:B------:R-:W-:Y:S02]  /*0ba0*/  SHF.R.U32.HI R34, RZ, 0x4, R29 ;  /* 0x00000004ff227819 */ /* 0x000fe4000001161d */
[----:B------:R-:W-:Y:S02]  /*0bb0*/  LOP3.LUT R31, R29, 0xf, RZ, 0xc0, !PT ;  /* 0x0000000f1d1f7812 */ /* 0x000fe400078ec0ff */
[----:B------:R-:W-:Y:S01]  /*0bc0*/  R2UR UR4, R40 ;  /* 0x00000000280472ca */ /* 0x000fe200000e0000 */
[----:B------:R-:W-:Y:S01]  /*0bd0*/  IMAD.IADD R24, R34, 0x1, R37 ;  /* 0x0000000122187824 */ /* 0x000fe200078e0225 */
[----:B------:R-:W-:-:S04]  /*0be0*/  R2UR UR5, R41 ;  /* 0x00000000290572ca */ /* 0x000fc800000e0000 */
[----:B------:R-:W-:-:S05]  /*0bf0*/  LEA R25, R24, R31, 0x4 ;  /* 0x0000001f18197211 */ /* 0x000fca00078e20ff */
[----:B------:R-:W-:-:S06]  /*0c00*/  IMAD.WIDE.U32 R24, R25, 0x2, R42 ;  /* 0x0000000219187825 */ /* 0x000fcc00078e002a */
[----:B------:R-:W2:Y:S01]  /*0c10*/  LDG.E.U16.CONSTANT R24, desc[UR4][R24.64] ;  /* 0x0000000418187981 */ /* 0x000ea2000c1e9500 */
[----:B------:R-:W-:Y:S02]  /*0c20*/  MOV R26, 0x400 ;  /* 0x00000400001a7802 */ /* 0x000fe40000000f00 */
[----:B------:R-:W-:Y:S01]  /*0c30*/  ISETP.NE.AND P0, PT, R30, RZ, PT ;  /* 0x000000ff1e00720c */ /* 0x000fe20003f05270 */
[----:B------:R-:W0:Y:S01]  /*0c40*/  S2R R27, SR_CgaCtaId ;  /* 0x00000000001b7919 */ /* 0x000e220000008800 */
[----:B------:R-:W-:Y:S02]  /*0c50*/  IADD3 R26, PT, PT, R26, 0x8a0, RZ ;  /* 0x000008a01a1a7810 */ /* 0x000fe40007ffe0ff */
[----:B------:R-:W-:-:S04]  /*0c60*/  IADD3 R35, PT, PT, R29, R2, RZ ;  /* 0x000000021d237210 */ /* 0x000fc80007ffe0ff */
[----:B------:R-:W-:Y:S02]  /*0c70*/  MOV R29, R35 ;  /* 0x00000023001d7202 */ /* 0x000fe40000000f00 */
[----:B0-----:R-:W-:-:S05]  /*0c80*/  LEA R28, R27, R26, 0x18 ;  /* 0x0000001a1b1c7211 */ /* 0x001fca00078ec0ff */
[----:B------:R-:W-:-:S04]  /*0c90*/  IMAD R26, R31, 0x22, R28 ;  /* 0x000000221f1a7824 */ /* 0x000fc800078e021c */
[----:B------:R-:W-:-:S05]  /*0ca0*/  IMAD R27, R34, 0x2, R26 ;  /* 0x00000002221b7824 */ /* 0x000fca00078e021a */
[----:B--2---:R0:W-:Y:S01]  /*0cb0*/  STS.U16 [R27], R24 ;  /* 0x000000181b007388 */ /* 0x0041e20000000400 */
[----:B------:R-:W-:Y:S05]  /*0cc0*/  @!P0 BRA `(.L_x_8) ;  /* 0x0000000000648947 */ /* 0x000fea0003800000 */
[----:B------:R-:W-:Y:S01]  /*0cd0*/  ISETP.NE.AND P0, PT, R30, 0x1, PT ;  /* 0x000000011e00780c */ /* 0x000fe20003f05270 */
[C---:B------:R-:W-:Y:S01]  /*0ce0*/  IMAD.IADD R29, R35.reuse, 0x1, R2 ;  /* 0x00000001231d7824 */ /* 0x040fe200078e0202 */
[----:B------:R-:W-:Y:S02]  /*0cf0*/  SHF.R.U32.HI R34, RZ, 0x4, R35 ;  /* 0x00000004ff227819 */ /* 0x000fe40000011623 */
[----:B------:R-:W-:Y:S02]  /*0d00*/  LOP3.LUT R35, R35, 0xf, RZ, 0xc0, !PT ;  /* 0x0000000f23237812 */ /* 0x000fe400078ec0ff */
[----:B------:R-:W-:Y:S02]  /*0d10*/  SHF.R.U32.HI R30, RZ, 0x4, R29 ;  /* 0x00000004ff1e7819 */ /* 0x000fe4000001161d */
[----:B0-----:R-:W-:Y:S02]  /*0d20*/  IADD3 R24, PT, PT, R34, R37, RZ ;  /* 0x0000002522187210 */ /* 0x001fe40007ffe0ff */
[----:B------:R-:W-:-:S02]  /*0d30*/  LOP3.LUT R31, R29, 0xf, RZ, 0xc0, !PT ;  /* 0x0000000f1d1f7812 */ /* 0x000fc400078ec0ff */
[----:B------:R-:W-:Y:S01]  /*0d40*/  R2UR UR4, R40 ;  /* 0x00000000280472ca */ /* 0x000fe200000e0000 */
[----:B------:R-:W-:Y:S01]  /*0d50*/  IMAD R27, R24, 0x10, R35 ;  /* 0x00000010181b7824 */ /* 0x000fe200078e0223 */
[----:B------:R-:W-:Y:S02]  /*0d60*/  @P0 IADD3 R26, PT, PT, R30, R37, RZ ;  /* 0x000000251e1a0210 */ /* 0x000fe40007ffe0ff */
[C---:B------:R-:W-:Y:S02]  /*0d70*/  R2UR UR5, R41.reuse ;  /* 0x00000000290572ca */ /* 0x040fe400000e0000 */
[----:B------:R-:W-:Y:S02]  /*0d80*/  @P0 R2UR UR8, R40 ;  /* 0x00000000280802ca */ /* 0x000fe400000e0000 */
[----:B------:R-:W-:Y:S02]  /*0d90*/  @P0 R2UR UR9, R41 ;  /* 0x00000000290902ca */ /* 0x000fe400000e0000 */
[----:B------:R-:W-:Y:S01]  /*0da0*/  @P0 LEA R25, R26, R31, 0x4 ;  /* 0x0000001f1a190211 */ /* 0x000fe200078e20ff */
[----:B------:R-:W-:-:S04]  /*0db0*/  IMAD.WIDE.U32 R26, R27, 0x2, R42 ;  /* 0x000000021b1a7825 */ /* 0x000fc800078e002a */
[----:B------:R-:W-:Y:S02]  /*0dc0*/  @P0 IMAD.WIDE.U32 R24, R25, 0x2, R42 ;  /* 0x0000000219180825 */ /* 0x000fe400078e002a */
[----:B------:R-:W2:Y:S04]  /*0dd0*/  LDG.E.U16.CONSTANT R26, desc[UR4][R26.64] ;  /* 0x000000041a1a7981 */ /* 0x000ea8000c1e9500 */
[----:B------:R-:W3:Y:S01]  /*0de0*/  @P0 LDG.E.U16.CONSTANT R24, desc[UR8][R24.64] ;  /* 0x0000000818180981 */ /* 0x000ee2000c1e9500 */
[--C-:B------:R-:W-:Y:S01]  /*0df0*/  IMAD R35, R35, 0x22, R28.reuse ;  /* 0x0000002223237824 */ /* 0x100fe200078e021c */
[----:B------:R-:W-:Y:S01]  /*0e00*/  @P0 IADD3 R29, PT, PT, R29, R2, RZ ;  /* 0x000000021d1d0210 */ /* 0x000fe20007ffe0ff */
[----:B------:R-:W-:-:S03]  /*0e10*/  @P0 IMAD R31, R31, 0x22, R28 ;  /* 0x000000221f1f0824 */ /* 0x000fc600078e021c */
[----:B------:R-:W-:Y:S01]  /*0e20*/  LEA R35, R34, R35, 0x1 ;  /* 0x0000002322237211 */ /* 0x000fe200078e08ff */
[----:B------:R-:W-:-:S04]  /*0e30*/  @P0 IMAD R31, R30, 0x2, R31 ;  /* 0x000000021e1f0824 */ /* 0x000fc800078e021f */
[----:B--2---:R1:W-:Y:S04]  /*0e40*/  STS.U16 [R35], R26 ;  /* 0x0000001a23007388 */ /* 0x0043e80000000400 */
[----:B---3--:R1:W-:Y:S02]  /*0e50*/  @P0 STS.U16 [R31], R24 ;  /* 0x000000181f000388 */ /* 0x0083e40000000400 */
.L_x_8:
[----:B------:R-:W-:Y:S05]  /*0e60*/  BSYNC.RECONVERGENT B1 ;  /* 0x0000000000017941 */ /* 0x000fea0003800200 */
.L_x_7:
[----:B------:R-:W-:Y:S05]  /*0e70*/  @!P2 BRA `(.L_x_6) ;  /* 0x0000000000d8a947 */ /* 0x000fea0003800000 */
[----:B------:R-:W2:Y:S01]  /*0e80*/  S2R R25, SR_CgaCtaId ;  /* 0x0000000000197919 */ /* 0x000ea20000008800 */
[----:B01----:R-:W-:Y:S01]  /*0e90*/  MOV R24, 0x400 ;  /* 0x0000040000187802 */ /* 0x003fe20000000f00 */
[C-C-:B------:R-:W-:Y:S01]  /*0ea0*/  IMAD R39, R2.reuse, 0x2, R29.reuse ;  /* 0x0000000202277824 */ /* 0x140fe200078e021d */
[----:B------:R-:W-:Y:S01]  /*0eb0*/  IADD3 R31, PT, PT, R29, R2, RZ ;  /* 0x000000021d1f7210 */ /* 0x000fe20007ffe0ff */
[----:B------:R-:W-:Y:S01]  /*0ec0*/  IMAD R35, R2, 0x3, R29 ;  /* 0x0000000302237824 */ /* 0x000fe200078e021d */
[----:B------:R-:W-:-:S04]  /*0ed0*/  IADD3 R24, PT, PT, R24, 0x8a0, RZ ;  /* 0x000008a018187810 */ /* 0x000fc80007ffe0ff */
[----:B--2---:R-:W-:-:S07]  /*0ee0*/  LEA R28, R25, R24, 0x18 ;  /* 0x00000018191c7211 */ /* 0x004fce00078ec0ff */
.L_x_9:
[----:B------:R-:W-:Y:S02]  /*0ef0*/  SHF.R.U32.HI R34, RZ, 0x4, R29 ;  /* 0x00000004ff227819 */ /* 0x000fe4000001161d */
[----:B--2---:R-:W-:Y:S02]  /*0f00*/  LOP3.LUT R25, R29, 0xf, RZ, 0xc0, !PT ;  /* 0x0000000f1d197812 */ /* 0x004fe400078ec0ff */
[----:B------:R-:W-:Y:S02]  /*0f10*/  IADD3 R24, PT, PT, R37, R34, RZ ;  /* 0x0000002225187210 */ /* 0x000fe40007ffe0ff */
[----:B------:R-:W-:Y:S01]  /*0f20*/  SHF.R.U32.HI R30, RZ, 0x4, R31 ;  /* 0x00000004ff1e7819 */ /* 0x000fe2000001161f */
[----:B------:R-:W-:Y:S01]  /*0f30*/  IMAD R27, R25, 0x22, R28 ;  /* 0x00000022191b7824 */ /* 0x000fe200078e021c */
[----:B------:R-:W-:Y:S01]  /*0f40*/  R2UR UR4, R40 ;  /* 0x00000000280472ca */ /* 0x000fe200000e0000 */
[----:B------:R-:W-:Y:S01]  /*0f50*/  IMAD R25, R24, 0x10, R25 ;  /* 0x0000001018197824 */ /* 0x000fe200078e0219 */
[----:B------:R-:W-:-:S02]  /*0f60*/  R2UR UR5, R41 ;  /* 0x00000000290572ca */ /* 0x000fc400000e0000 */
[----:B------:R-:W-:Y:S02]  /*0f70*/  LOP3.LUT R45, R31, 0xf, RZ, 0xc0, !PT ;  /* 0x0000000f1f2d7812 */ /* 0x000fe400078ec0ff */
[----:B------:R-:W-:Y:S02]  /*0f80*/  IADD3 R24, PT, PT, R37, R30, RZ ;  /* 0x0000001e25187210 */ /* 0x000fe40007ffe0ff */
[----:B------:R-:W-:Y:S02]  /*0f90*/  LEA R34, R34, R27, 0x1 ;  /* 0x0000001b22227211 */ /* 0x000fe400078e08ff */
[----:B------:R-:W-:Y:S01]  /*0fa0*/  R2UR UR8, R40 ;  /* 0x00000000280872ca */ /* 0x000fe200000e0000 */
[----:B------:R-:W-:Y:S01]  /*0fb0*/  IMAD R27, R24, 0x10, R45 ;  /* 0x00000010181b7824 */ /* 0x000fe200078e022d */
[----:B------:R-:W-:Y:S01]  /*0fc0*/  R2UR UR9, R41 ;  /* 0x00000000290972ca */ /* 0x000fe200000e0000 */
[----:B------:R-:W-:-:S06]  /*0fd0*/  IMAD.WIDE.U32 R24, R25, 0x2, R42 ;  /* 0x0000000219187825 */ /* 0x000fcc00078e002a */
[----:B------:R-:W2:Y:S01]  /*0fe0*/  LDG.E.U16.CONSTANT R25, desc[UR4][R24.64] ;  /* 0x0000000418197981 */ /* 0x000ea2000c1e9500 */
[----:B------:R-:W-:-:S06]  /*0ff0*/  IMAD.WIDE.U32 R26, R27, 0x2, R42 ;  /* 0x000000021b1a7825 */ /* 0x000fcc00078e002a */
[----:B------:R0:W3:Y:S01]  /*1000*/  LDG.E.U16.CONSTANT R26, desc[UR8][R26.64] ;  /* 0x000000081a1a7981 */ /* 0x0000e2000c1e9500 */
[----:B------:R-:W-:-:S05]  /*1010*/  IMAD R45, R45, 0x22, R28 ;  /* 0x000000222d2d7824 */ /* 0x000fca00078e021c */
[----:B------:R-:W-:Y:S02]  /*1020*/  LEA R44, R30, R45, 0x1 ;  /* 0x0000002d1e2c7211 */ /* 0x000fe400078e08ff */
[----:B------:R-:W-:Y:S02]  /*1030*/  SHF.R.U32.HI R30, RZ, 0x4, R39 ;  /* 0x00000004ff1e7819 */ /* 0x000fe40000011627 */
[----:B------:R-:W-:Y:S02]  /*1040*/  LOP3.LUT R45, R39, 0xf, RZ, 0xc0, !PT ;  /* 0x0000000f272d7812 */ /* 0x000fe400078ec0ff */
[----:B------:R-:W-:-:S03]  /*1050*/  IADD3 R38, PT, PT, R37, R30, RZ ;  /* 0x0000001e25267210 */ /* 0x000fc60007ffe0ff */
[----:B0-----:R-:W-:Y:S02]  /*1060*/  IMAD R27, R45, 0x22, R28 ;  /* 0x000000222d1b7824 */ /* 0x001fe400078e021c */
[----:B------:R-:W-:Y:S01]  /*1070*/  IMAD R24, R38, 0x10, R45 ;  /* 0x0000001026187824 */ /* 0x000fe200078e022d */
[----:B------:R-:W-:Y:S02]  /*1080*/  SHF.R.U32.HI R38, RZ, 0x4, R35 ;  /* 0x00000004ff267819 */ /* 0x000fe40000011623 */
[----:B------:R-:W-:Y:S02]  /*1090*/  LOP3.LUT R45, R35, 0xf, RZ, 0xc0, !PT ;  /* 0x0000000f232d7812 */ /* 0x000fe400078ec0ff */
[----:B------:R-:W-:Y:S01]  /*10a0*/  LEA R30, R30, R27, 0x1 ;  /* 0x0000001b1e1e7211 */ /* 0x000fe200078e08ff */
[----:B--2---:R0:W-:Y:S04]  /*10b0*/  STS.U16 [R34], R25 ;  /* 0x0000001922007388 */ /* 0x0041e80000000400 */
[----:B---3--:R1:W-:Y:S01]  /*10c0*/  STS.U16 [R44], R26 ;  /* 0x0000001a2c007388 */ /* 0x0083e20000000400 */
[----:B0-----:R-:W-:Y:S01]  /*10d0*/  IADD3 R34, PT, PT, R37, R38, RZ ;  /* 0x0000002625227210 */ /* 0x001fe20007ffe0ff */
[----:B------:R-:W-:-:S04]  /*10e0*/  IMAD.WIDE.U32 R24, R24, 0x2, R42 ;  /* 0x0000000218187825 */ /* 0x000fc800078e002a */
[----:B------:R-:W-:Y:S02]  /*10f0*/  IMAD R27, R34, 0x10, R45 ;  /* 0x00000010221b7824 */ /* 0x000fe400078e022d */
[----:B------:R-:W2:Y:S02]  /*1100*/  LDG.E.U16.CONSTANT R25, desc[UR4][R24.64] ;  /* 0x0000000418197981 */ /* 0x000ea4000c1e9500 */
[----:B-1----:R-:W-:-:S06]  /*1110*/  IMAD.WIDE.U32 R26, R27, 0x2, R42 ;  /* 0x000000021b1a7825 */ /* 0x002fcc00078e002a */
[----:B------:R-:W3:Y:S01]  /*1120*/  LDG.E.U16.CONSTANT R26, desc[UR8][R26.64] ;  /* 0x000000081a1a7981 */ /* 0x000ee2000c1e9500 */
[----:B------:R-:W-:Y:S01]  /*1130*/  IMAD R45, R45, 0x22, R28 ;  /* 0x000000222d2d7824 */ /* 0x000fe200078e021c */
[C-C-:B------:R-:W-:Y:S01]  /*1140*/  IADD3 R29, PT, PT, R2.reuse, R29, R2.reuse ;  /* 0x0000001d021d7210 */ /* 0x140fe20007ffe002 */
[C---:B------:R-:W-:Y:S01]  /*1150*/  IMAD R39, R2.reuse, 0x4, R39 ;  /* 0x0000000402277824 */ /* 0x040fe200078e0227 */
[----:B------:R-:W-:Y:S02]  /*1160*/  LEA R31, R2, R31, 0x2 ;  /* 0x0000001f021f7211 */ /* 0x000fe400078e10ff */
[----:B------:R-:W-:Y:S02]  /*1170*/  LEA R45, R38, R45, 0x1 ;  /* 0x0000002d262d7211 */ /* 0x000fe400078e08ff */
[C---:B------:R-:W-:Y:S02]  /*1180*/  IADD3 R29, PT, PT, R2.reuse, R29, R2 ;  /* 0x0000001d021d7210 */ /* 0x040fe40007ffe002 */
[----:B------:R-:W-:-:S02]  /*1190*/  LEA R35, R2, R35, 0x2 ;  /* 0x0000002302237211 */ /* 0x000fc400078e10ff */
[----:B------:R-:W-:Y:S01]  /*11a0*/  ISETP.GE.U32.AND P0, PT, R29, 0x100, PT ;  /* 0x000001001d00780c */ /* 0x000fe20003f06070 */
[----:B--2---:R2:W-:Y:S04]  /*11b0*/  STS.U16 [R30], R25 ;  /* 0x000000191e007388 */ /* 0x0045e80000000400 */
[----:B---3--:R2:W-:Y:S08]  /*11c0*/  STS.U16 [R45], R26 ;  /* 0x0000001a2d007388 */ /* 0x0085f00000000400 */
[----:B------:R-:W-:Y:S05]  /*11d0*/  @!P0 BRA `(.L_x_9) ;  /* 0xfffffffc00448947 */ /* 0x000fea000383ffff */
.L_x_6:
[----:B------:R-:W-:Y:S05]  /*11e0*/  BSYNC.RECONVERGENT B0 ;  /* 0x0000000000007941 */ /* 0x000fea0003800200 */
.L_x_5:
[----:B------:R-:W-:Y:S01]  /*11f0*/  BAR.SYNC.DEFER_BLOCKING 0x0 ;  /* 0x0000000000007b1d */ /* 0x000fe20000010000 */
[----:B------:R-:W-:-:S05]  /*1200*/  ISETP.GE.U32.AND P0, PT, R4, R5, PT ;  /* 0x000000050400720c */ /* 0x000fca0003f06070 */
[----:B------:R-:W3:Y:S08]  /*1210*/  LDCU UR6, c[0x0][0x3a8] ;  /* 0x00007500ff0677ac */ /* 0x000ef00008000800 */
[----:B------:R-:W-:Y:S05]  /*1220*/  @P0 BRA `(.L_x_10) ;  /* 0x0000001800bc0947 */ /* 0x000fea0003800000 */
[----:B------:R-:W-:Y:S02]  /*1230*/  ISETP.GT.U32.AND P2, PT, R0, 0xf, PT ;  /* 0x0000000f0000780c */ /* 0x000fe40003f44070 */
[----:B--2---:R-:W-:-:S11]  /*1240*/  MOV R30, R6 ;  /* 0x00000006001e7202 */ /* 0x004fd60000000f00 */
.L_x_20:
[----:B------:R-:W-:Y:S01]  /*1250*/  BSSY.RECONVERGENT B0, `(.L_x_11) ;  /* 0x000000b000007945 */ /* 0x000fe20003800200 */
[----:B01-3--:R-:W-:-:S03]  /*1260*/  IMAD.MOV.U32 R25, RZ, RZ, -0xeb60d36 ;  /* 0xf149f2caff197424 */ /* 0x00bfc600078e00ff */
[----:B--2---:R-:W-:Y:S05]  /*1270*/  @P2 BRA `(.L_x_12) ;  /* 0x0000000000202947 */ /* 0x004fea0003800000 */
[----:B------:R-:W2:Y:S01]  /*1280*/  S2UR UR5, SR_CgaCtaId ;  /* 0x00000000000579c3 */ /* 0x000ea20000008800 */
[----:B------:R-:W-:Y:S01]  /*1290*/  UMOV UR4, 0x400 ;  /* 0x0000040000047882 */ /* 0x000fe20000000000 */
[----:B01----:R-:W-:Y:S01]  /*12a0*/  LEA R24, R30, R0, 0x4 ;  /* 0x000000001e187211 */ /* 0x003fe200078e20ff */
[----:B------:R-:W-:-:S04]  /*12b0*/  UIADD3 UR4, UPT, UPT, UR4, 0x4a0, URZ ;  /* 0x000004a004047890 */ /* 0x000fc8000fffe0ff */
[----:B--2---:R-:W-:-:S06]  /*12c0*/  ULEA UR4, UR5, UR4, 0x18 ;  /* 0x0000000405047291 */ /* 0x004fcc000f8ec0ff */
[----:B------:R-:W-:-:S06]  /*12d0*/  LEA R24, R24, UR4, 0x2 ;  /* 0x0000000418187c11 */ /* 0x000fcc000f8e10ff */
[----:B------:R-:W3:Y:S02]  /*12e0*/  LDS R24, [R24] ;  /* 0x0000000018187984 */ /* 0x000ee40000000800 */
[----:B---3--:R-:W-:-:S07]  /*12f0*/  FMUL R25, R24, UR6 ;  /* 0x0000000618197c20 */ /* 0x008fce0008400000 */
.L_x_12:
[----:B---3--:R-:W-:Y:S05]  /*1300*/  BSYNC.RECONVERGENT B0 ;  /* 0x0000000000007941 */ /* 0x008fea0003800200 */
.L_x_11:
[----:B------:R-:W-:Y:S01]  /*1310*/  UMOV UR4, 0xffffffff ;  /* 0xffffffff00047882 */ /* 0x000fe20000000000 */
[----:B------:R-:W-:Y:S02]  /*1320*/  ISETP.GT.U32.AND P2, PT, R0, 0xf, PT ;  /* 0x0000000f0000780c */ /* 0x000fe40003f44070 */
[----:B------:R-:W-:Y:S11]  /*1330*/  BRA.DIV UR4, `(.L_x_13) ;  /* 0x0000001e04347947 */ /* 0x000ff6000b800000 */
[----:B-1----:R-:W1:Y:S01]  /*1340*/  SHFL.BFLY PT, R35, R25, 0x10, 0x1f ;  /* 0x0e001f0019237f89 */ /* 0x002e6200000e0000 */
[----:B------:R-:W-:Y:S02]  /*1350*/  PLOP3.LUT P0, PT, PT, PT, PT, 0x80, 0x8 ;  /* 0x000000000008781c */ /* 0x000fe40003f0f070 */
[----:B-1----:R-:W-:-:S05]  /*1360*/  FMNMX R38, R35, R25, !PT ;  /* 0x0000001923267209 */ /* 0x002fca0007800000 */
[----:B------:R-:W0:Y:S02]  /*1370*/  SHFL.BFLY PT, R35, R38, 0x8, 0x1f ;  /* 0x0d001f0026237f89 */ /* 0x000e2400000e0000 */
[----:B0-----:R-:W-:-:S05]  /*1380*/  FMNMX R24, R38, R35, !PT ;  /* 0x0000002326187209 */ /* 0x001fca0007800000 */
[----:B------:R-:W0:Y:S02]  /*1390*/  SHFL.BFLY PT, R35, R24, 0x4, 0x1f ;  /* 0x0c801f0018237f89 */ /* 0x000e2400000e0000 */
[----:B0-----:R-:W-:-:S05]  /*13a0*/  FMNMX R31, R24, R35, !PT ;  /* 0x00000023181f7209 */ /* 0x001fca0007800000 */
[----:B------:R-:W0:Y:S02]  /*13b0*/  SHFL.BFLY PT, R35, R31, 0x2, 0x1f ;  /* 0x0c401f001f237f89 */ /* 0x000e2400000e0000 */
[----:B0-----:R-:W-:-:S05]  /*13c0*/  FMNMX R37, R31, R35, !PT ;  /* 0x000000231f257209 */ /* 0x001fca0007800000 */
[----:B------:R-:W0:Y:S02]  /*13d0*/  SHFL.BFLY PT, R35, R37, 0x1, 0x1f ;  /* 0x0c201f0025237f89 */ /* 0x000e2400000e0000 */
[----:B0-----:R-:W-:-:S05]  /*13e0*/  FMNMX R26, R37, R35, !PT ;  /* 0x00000023251a7209 */ /* 0x001fca0007800000 */
[----:B------:R-:W-:-:S04]  /*13f0*/  @!P2 FADD R34, -R26, R25 ;  /* 0x000000191a22a221 */ /* 0x000fc80000000100 */
[----:B------:R-:W-:Y:S01]  /*1400*/  @!P2 FMUL R25, R34, 1.4426950216293334961 ;  /* 0x3fb8aa3b2219a820 */ /* 0x000fe20000400000 */
[----:B------:R-:W-:-:S04]  /*1410*/  MOV R34, RZ ;  /* 0x000000ff00227202 */ /* 0x000fc80000000f00 */
[----:B------:R-:W-:-:S04]  /*1420*/  @!P2 FSETP.GEU.AND P3, PT, R25, -126, PT ;  /* 0xc2fc00001900a80b */ /* 0x000fc80003f6e000 */
[----:B------:R-:W-:-:S13]  /*1430*/  @!P2 PLOP3.LUT P0, PT, P3, PT, PT, 0x80, 0x8 ;  /* 0x000000000008a81c */ /* 0x000fda0001f0f070 */
[----:B------:R-:W-:-:S04]  /*1440*/  @!P0 FMUL R25, R25, 0.5 ;  /* 0x3f00000019198820 */ /* 0x000fc80000400000 */
[----:B------:R-:W0:Y:S02]  /*1450*/  @!P2 MUFU.EX2 R24, R25 ;  /* 0x000000190018a308 */ /* 0x000e240000000800 */
[----:B0-----:R-:W-:Y:S01]  /*1460*/  @!P0 FMUL R24, R24, R24 ;  /* 0x0000001818188220 */ /* 0x001fe20000400000 */
[----:B------:R-:W-:-:S03]  /*1470*/  ISETP.NE.AND P0, PT, R0, RZ, PT ;  /* 0x000000ff0000720c */ /* 0x000fc60003f05270 */
[----:B------:R-:W-:-:S05]  /*1480*/  @!P2 IMAD.MOV.U32 R34, RZ, RZ, R24 ;  /* 0x000000ffff22a224 */ /* 0x000fca00078e0018 */
[----:B------:R-:W0:Y:S02]  /*1490*/  SHFL.BFLY PT, R35, R34, 0x10, 0x1f ;  /* 0x0e001f0022237f89 */ /* 0x000e2400000e0000 */
[----:B0-----:R-:W-:-:S05]  /*14a0*/  FADD R31, R35, R34 ;  /* 0x00000022231f7221 */ /* 0x001fca0000000000 */
[----:B------:R-:W0:Y:S02]  /*14b0*/  SHFL.BFLY PT, R35, R31, 0x8, 0x1f ;  /* 0x0d001f001f237f89 */ /* 0x000e2400000e0000 */
[----:B0-----:R-:W-:-:S05]  /*14c0*/  FADD R37, R31, R35 ;  /* 0x000000231f257221 */ /* 0x001fca0000000000 */
[----:B------:R-:W0:Y:S02]  /*14d0*/  SHFL.BFLY PT, R35, R37, 0x4, 0x1f ;  /* 0x0c801f0025237f89 */ /* 0x000e2400000e0000 */
[----:B0-----:R-:W-:-:S05]  /*14e0*/  FADD R39, R37, R35 ;  /* 0x0000002325277221 */ /* 0x001fca0000000000 */
[----:B------:R-:W0:Y:S02]  /*14f0*/  SHFL.BFLY PT, R35, R39, 0x2, 0x1f ;  /* 0x0c401f0027237f89 */ /* 0x000e2400000e0000 */
[----:B0-----:R-:W-:-:S05]  /*1500*/  FADD R25, R39, R35 ;  /* 0x0000002327197221 */ /* 0x001fca0000000000 */
[----:B------:R0:W1:Y:S02]  /*1510*/  SHFL.BFLY PT, R24, R25, 0x1, 0x1f ;  /* 0x0c201f0019187f89 */ /* 0x00006400000e0000 */
.L_x_39:
[----:B------:R2:W3:Y:S01]  /*1520*/  @!P2 LDS.U16 R27, [R36] ;  /* 0x00000000241ba984 */ /* 0x0004e20000000400 */
[----:B------:R-:W-:Y:S04]  /*1530*/  BSSY.RECONVERGENT B0, `(.L_x_14) ;  /* 0x000000a000007945 */ /* 0x000fe80003800200 */
[----:B------:R-:W-:Y:S05]  /*1540*/  @P0 BRA `(.L_x_15) ;  /* 0x0000000000200947 */ /* 0x000fea0003800000 */
[----:B------:R-:W-:Y:S02]  /*1550*/  CS2R R10, SRZ ;  /* 0x00000000000a7805 */ /* 0x000fe4000001ff00 */
[----:B------:R-:W-:Y:S02]  /*1560*/  CS2R R8, SRZ ;  /* 0x0000000000087805 */ /* 0x000fe4000001ff00 */
[----:B------:R-:W-:Y:S02]  /*1570*/  CS2R R14, SRZ ;  /* 0x00000000000e7805 */ /* 0x000fe4000001ff00 */
[----:B------:R-:W-:Y:S02]  /*1580*/  CS2R R12, SRZ ;  /* 0x00000000000c7805 */ /* 0x000fe4000001ff00 */
[----:B------:R-:W-:Y:S02]  /*1590*/  CS2R R18, SRZ ;  /* 0x0000000000127805 */ /* 0x000fe4000001ff00 */
[----:B------:R-:W-:-:S02]  /*15a0*/  CS2R R16, SRZ ;  /* 0x0000000000107805 */ /* 0x000fc4000001ff00 */
[----:B------:R-:W-:Y:S02]  /*15b0*/  CS2R R22, SRZ ;  /* 0x0000000000167805 */ /* 0x000fe4000001ff00 */
[----:B------:R-:W-:-:S07]  /*15c0*/  CS2R R20, SRZ ;  /* 0x0000000000147805 */ /* 0x000fce000001ff00 */
.L_x_15:
[----:B------:R-:W-:Y:S05]  /*15d0*/  BSYNC.RECONVERGENT B0 ;  /* 0x0000000000007941 */ /* 0x000fea0003800200 */
.L_x_14:
[----:B---3--:R-:W-:Y:S01]  /*15e0*/  @!P2 HADD2.F32 R27, -RZ, R27.H0_H0 ;  /* 0x2000001bff1ba230 */ /* 0x008fe20000004100 */
[----:B------:R-:W-:Y:S01]  /*15f0*/  UMOV UR4, 0xffffffff ;  /* 0xffffffff00047882 */ /* 0x000fe20000000000 */
[----:B------:R-:W-:Y:S01]  /*1600*/  MOV R38, RZ ;  /* 0x000000ff00267202 */ /* 0x000fe20000000f00 */
[----:B-1----:R-:W-:Y:S01]  /*1610*/  FADD R31, R25, R24 ;  /* 0x00000018191f7221 */ /* 0x002fe20000000000 */
[----:B------:R-:W-:Y:S01]  /*1620*/  ISETP.NE.AND P3, PT, R0, RZ, PT ;  /* 0x000000ff0000720c */ /* 0x000fe20003f65270 */
[----:B------:R-:W-:Y:S01]  /*1630*/  @!P2 FMUL R38, R27, R34 ;  /* 0x000000221b26a220 */ /* 0x000fe20000400000 */
[----:B------:R-:W-:Y:S11]  /*1640*/  BRA.DIV UR4, `(.L_x_16) ;  /* 0x0000001e04a47947 */ /* 0x000ff6000b800000 */
[----:B------:R-:W-:Y:S01]  /*1650*/  @!P2 LDS.U16 R37, [R36+0x22] ;  /* 0x000022002425a984 */ /* 0x000fe20000000400 */
[----:B------:R-:W-:-:S03]  /*1660*/  MOV R44, RZ ;  /* 0x000000ff002c7202 */ /* 0x000fc60000000f00 */
[----:B------:R-:W1:Y:S04]  /*1670*/  SHFL.BFLY PT, R35, R38, 0x10, 0x1f ;  /* 0x0e001f0026237f89 */ /* 0x000e6800000e0000 */
[----:B------:R-:W3:Y:S01]  /*1680*/  @!P2 LDS.U16 R39, [R36+0x44] ;  /* 0x000044002427a984 */ /* 0x000ee20000000400 */
[----:B-1----:R-:W-:-:S05]  /*1690*/  FADD R38, R35, R38 ;  /* 0x0000002623267221 */ /* 0x002fca0000000000 */
[----:B------:R-:W1:Y:S01]  /*16a0*/  SHFL.BFLY PT, R35, R38, 0x8, 0x1f ;  /* 0x0d001f0026237f89 */ /* 0x000e6200000e0000 */
[----:B------:R-:W-:-:S05]  /*16b0*/  @!P2 HADD2.F32 R37, -RZ, R37.H0_H0 ;  /* 0x20000025ff25a230 */ /* 0x000fca0000004100 */
[----:B------:R-:W-:Y:S01]  /*16c0*/  @!P2 FMUL R37, R37, R34 ;  /* 0x000000222525a220 */ /* 0x000fe20000400000 */
[----:B---3--:R-:W-:-:S03]  /*16d0*/  @!P2 HADD2.F32 R39, -RZ, R39.H0_H0 ;  /* 0x20000027ff27a230 */ /* 0x008fc60000004100 */
[----:B------:R-:W-:Y:S02]  /*16e0*/  @!P2 IMAD.MOV.U32 R44, RZ, RZ, R37 ;  /* 0x000000ffff2ca224 */ /* 0x000fe400078e0025 */
[----:B------:R-:W-:Y:S01]  /*16f0*/  @!P2 FMUL R27, R39, R34 ;  /* 0x00000022271ba220 */ /* 0x000fe20000400000 */
[----:B------:R-:W-:Y:S02]  /*1700*/  MOV R39, RZ ;  /* 0x000000ff00277202 */ /* 0x000fe40000000f00 */
[----:B------:R-:W3:Y:S01]  /*1710*/  SHFL.BFLY PT, R37, R44, 0x10, 0x1f ;  /* 0x0e001f002c257f89 */ /* 0x000ee200000e0000 */
[----:B-1----:R-:W-:Y:S01]  /*1720*/  FADD R45, R38, R35 ;  /* 0x00000023262d7221 */ /* 0x002fe20000000000 */
[----:B------:R-:W-:Y:S01]  /*1730*/  @!P2 MOV R39, R27 ;  /* 0x0000001b0027a202 */ /* 0x000fe20000000f00 */
[----:B---3--:R-:W-:-:S03]  /*1740*/  FADD R44, R37, R44 ;  /* 0x0000002c252c7221 */ /* 0x008fc60000000000 */
[----:B------:R-:W1:Y:S04]  /*1750*/  SHFL.BFLY PT, R37, R45, 0x4, 0x1f ;  /* 0x0c801f002d257f89 */ /* 0x000e6800000e0000 */
[----:B------:R-:W3:Y:S01]  /*1760*/  SHFL.BFLY PT, R35, R44, 0x8, 0x1f ;  /* 0x0d001f002c237f89 */ /* 0x000ee200000e0000 */
[----:B-1----:R-:W-:-:S03]  /*1770*/  FADD R37, R45, R37 ;  /* 0x000000252d257221 */ /* 0x002fc60000000000 */
[----:B------:R-:W1:Y:S01]  /*1780*/  SHFL.BFLY PT, R45, R39, 0x10, 0x1f ;  /* 0x0e001f00272d7f89 */ /* 0x000e6200000e0000 */
[----:B---3--:R-:W-:-:S03]  /*1790*/  FADD R38, R44, R35 ;  /* 0x000000232c267221 */ /* 0x008fc60000000000 */
[----:B------:R-:W3:Y:S04]  /*17a0*/  SHFL.BFLY PT, R35, R37, 0x2, 0x1f ;  /* 0x0c401f0025237f89 */ /* 0x000ee800000e0000 */
[----:B------:R-:W4:Y:S01]  /*17b0*/  SHFL.BFLY PT, R44, R38, 0x4, 0x1f ;  /* 0x0c801f00262c7f89 */ /* 0x000f2200000e0000 */
[----:B-1----:R-:W-:Y:S01]  /*17c0*/  FADD R45, R45, R39 ;  /* 0x000000272d2d7221 */ /* 0x002fe20000000000 */
[----:B---3--:R-:W-:-:S04]  /*17d0*/  FADD R37, R37, R35 ;  /* 0x0000002325257221 */ /* 0x008fc80000000000 */
[----:B------:R-:W1:Y:S01]  /*17e0*/  SHFL.BFLY PT, R27, R45, 0x8, 0x1f ;  /* 0x0d001f002d1b7f89 */ /* 0x000e6200000e0000 */
[----:B----4-:R-:W-:-:S03]  /*17f0*/  FADD R39, R38, R44 ;  /* 0x0000002c26277221 */ /* 0x010fc60000000000 */
[----:B------:R-:W-:Y:S04]  /*1800*/  @!P2 LDS.U16 R35, [R36+0x66] ;  /* 0x000066002423a984 */ /* 0x000fe80000000400 */
[----:B------:R-:W3:Y:S01]  /*1810*/  SHFL.BFLY PT, R28, R37, 0x1, 0x1f ;  /* 0x0c201f00251c7f89 */ /* 0x000ee200000e0000 */
[----:B-1----:R-:W-:-:S03]  /*1820*/  FADD R44, R45, R27 ;  /* 0x0000001b2d2c7221 */ /* 0x002fc60000000000 */
[----:B------:R-:W1:Y:S04]  /*1830*/  SHFL.BFLY PT, R45, R39, 0x2, 0x1f ;  /* 0x0c401f00272d7f89 */ /* 0x000e6800000e0000 */
[----:B------:R-:W4:Y:S01]  /*1840*/  SHFL.BFLY PT, R27, R44, 0x4, 0x1f ;  /* 0x0c801f002c1b7f89 */ /* 0x000f2200000e0000 */
[----:B---3--:R-:W-:-:S04]  /*1850*/  FADD R29, R37, R28 ;  /* 0x0000001c251d7221 */ /* 0x008fc80000000000 */
[----:B------:R-:W-:Y:S01]  /*1860*/  @!P3 FADD R20, R29, R20 ;  /* 0x000000141d14b221 */ /* 0x000fe20000000000 */
[----:B------:R-:W-:-:S05]  /*1870*/  @!P2 HADD2.F32 R35, -RZ, R35.H0_H0 ;  /* 0x20000023ff23a230 */ /* 0x000fca0000004100 */
[----:B------:R-:W-:Y:S01]  /*1880*/  @!P2 FMUL R35, R35, R34 ;  /* 0x000000222323a220 */ /* 0x000fe20000400000 */
[----:B-1----:R-:W-:Y:S01]  /*1890*/  FADD R37, R39, R45 ;  /* 0x0000002d27257221 */ /* 0x002fe20000000000 */
[----:B------:R-:W-:-:S03]  /*18a0*/  IMAD.MOV.U32 R45, RZ, RZ, RZ ;  /* 0x000000ffff2d7224 */ /* 0x000fc600078e00ff */
[----:B------:R-:W-:Y:S01]  /*18b0*/  @!P2 MOV R45, R35 ;  /* 0x00000023002da202 */ /* 0x000fe20000000f00 */
[----:B----4-:R-:W-:Y:S01]  /*18c0*/  FADD R38, R44, R27 ;  /* 0x0000001b2c267221 */ /* 0x010fe20000000000 */
[----:B------:R-:W-:Y:S04]  /*18d0*/  @!P2 LDS.U16 R35, [R36+0x88] ;  /* 0x000088002423a984 */ /* 0x000fe80000000400 */
[----:B------:R-:W1:Y:S04]  /*18e0*/  SHFL.BFLY PT, R44, R45, 0x10, 0x1f ;  /* 0x0e001f002d2c7f89 */ /* 0x000e6800000e0000 */
[----:B------:R-:W3:Y:S01]  /*18f0*/  SHFL.BFLY PT, R39, R37, 0x1, 0x1f ;  /* 0x0c201f0025277f89 */ /* 0x000ee200000e0000 */
[----:B-1----:R-:W-:-:S03]  /*1900*/  FADD R44, R44, R45 ;  /* 0x0000002d2c2c7221 */ /* 0x002fc60000000000 */
[----:B------:R-:W1:Y:S01]  /*1910*/  SHFL.BFLY PT, R45, R38, 0x2, 0x1f ;  /* 0x0c401f00262d7f89 */ /* 0x000e6200000e0000 */
[----:B---3--:R-:W-:Y:S01]  /*1920*/  FADD R28, R37, R39 ;  /* 0x00000027251c7221 */ /* 0x008fe20000000000 */
[----:B------:R-:W-:Y:S02]  /*1930*/  MOV R39, RZ ;  /* 0x000000ff00277202 */ /* 0x000fe40000000f00 */
[----:B------:R-:W3:Y:S01]  /*1940*/  SHFL.BFLY PT, R37, R44, 0x8, 0x1f ;  /* 0x0d001f002c257f89 */ /* 0x000ee200000e0000 */
[----:B------:R-:W-:Y:S01]  /*1950*/  @!P3 FADD R21, R28, R21 ;  /* 0x000000151c15b221 */ /* 0x000fe20000000000 */
[----:B------:R-:W-:-:S05]  /*1960*/  @!P2 HADD2.F32 R35, -RZ, R35.H0_H0 ;  /* 0x20000023ff23a230 */ /* 0x000fca0000004100 */
[----:B------:R-:W-:-:S04]  /*1970*/  @!P2 FMUL R35, R35, R34 ;  /* 0x000000222323a220 */ /* 0x000fc80000400000 */
[----:B------:R-:W-:Y:S02]  /*1980*/  @!P2 IMAD.MOV.U32 R39, RZ, RZ, R35 ;  /* 0x000000ffff27a224 */ /* 0x000fe400078e0023 */
[----:B------:R-:W-:Y:S01]  /*1990*/  @!P2 LDS.U16 R35, [R36+0xaa] ;  /* 0x0000aa002423a984 */ /* 0x000fe20000000400 */
[----:B-1----:R-:W-:-:S03]  /*19a0*/  FADD R45, R38, R45 ;  /* 0x0000002d262d7221 */ /* 0x002fc60000000000 */
[----:B------:R-:W-:Y:S01]  /*19b0*/  SHFL.BFLY PT, R28, R39, 0x10, 0x1f ;  /* 0x0e001f00271c7f89 */ /* 0x000fe200000e0000 */
[----:B------:R-:W-:Y:S01]  /*19c0*/  MOV R38, RZ ;  /* 0x000000ff00267202 */ /* 0x000fe20000000f00 */
[----:B---3--:R-:W-:Y:S02]  /*19d0*/  FADD R37, R44, R37 ;  /* 0x000000252c257221 */ /* 0x008fe40000000000 */
[----:B------:R-:W1:Y:S02]  /*19e0*/  SHFL.BFLY PT, R44, R45, 0x1, 0x1f ;  /* 0x0c201f002d2c7f89 */ /* 0x000e6400000e0000 */
[----:B-1----:R-:W-:Y:S01]  /*19f0*/  FADD R27, R45, R44 ;  /* 0x0000002c2d1b7221 */ /* 0x002fe20000000000 */
[----:B------:R-:W-:Y:S01]  /*1a00*/  FADD R44, R28, R39 ;  /* 0x000000271c2c7221 */ /* 0x000fe20000000000 */
[----:B------:R-:W1:Y:S02]  /*1a10*/  SHFL.BFLY PT, R45, R37, 0x4, 0x1f ;  /* 0x0c801f00252d7f89 */ /* 0x000e6400000e0000 */
[----:B------:R-:W-:-:S02]  /*1a20*/  @!P3 FADD R22, R27, R22 ;  /* 0x000000161b16b221 */ /* 0x000fc40000000000 */
[----:B------:R-:W3:Y:S01]  /*1a30*/  SHFL.BFLY PT, R39, R44, 0x8, 0x1f ;  /* 0x0d001f002c277f89 */ /* 0x000ee200000e0000 */
[----:B------:R-:W-:-:S05]  /*1a40*/  @!P2 HADD2.F32 R35, -RZ, R35.H0_H0 ;  /* 0x20000023ff23a230 */ /* 0x000fca0000004100 */
[----:B------:R-:W-:-:S05]  /*1a50*/  @!P2 FMUL R35, R35, R34 ;  /* 0x000000222323a220 */ /* 0x000fca0000400000 */
[----:B------:R-:W-:-:S05]  /*1a60*/  @!P2 MOV R38, R35 ;  /* 0x000000230026a202 */ /* 0x000fca0000000f00 */
[----:B------:R-:W4:Y:S01]  /*1a70*/  SHFL.BFLY PT, R27, R38, 0x10, 0x1f ;  /* 0x0e001f00261b7f89 */ /* 0x000f2200000e0000 */
[----:B-1----:R-:W-:Y:S01]  /*1a80*/  FADD R45, R37, R45 ;  /* 0x0000002d252d7221 */ /* 0x002fe20000000000 */
[----:B---3--:R-:W-:-:S04]  /*1a90*/  FADD R37, R44, R39 ;  /* 0x000000272c257221 */ /* 0x008fc80000000000 */
[----:B------:R-:W1:Y:S04]  /*1aa0*/  SHFL.BFLY PT, R35, R45, 0x2, 0x1f ;  /* 0x0c401f002d237f89 */ /* 0x000e6800000e0000 */
[----:B------:R-:W3:Y:S01]  /*1ab0*/  SHFL.BFLY PT, R28, R37, 0x4, 0x1f ;  /* 0x0c801f00251c7f89 */ /* 0x000ee200000e0000 */
[----:B----4-:R-:W-:Y:S01]  /*1ac0*/  FADD R39, R27, R38 ;  /* 0x000000261b277221 */ /* 0x010fe20000000000 */
[----:B------:R-:W-:-:S04]  /*1ad0*/  IMAD.MOV.U32 R38, RZ, RZ, RZ ;  /* 0x000000ffff267224 */ /* 0x000fc800078e00ff */
[----:B------:R-:W4:Y:S01]  /*1ae0*/  SHFL.BFLY PT, R29, R39, 0x8, 0x1f ;  /* 0x0d001f00271d7f89 */ /* 0x000f2200000e0000 */
[----:B-1----:R-:W-:-:S03]  /*1af0*/  FADD R44, R45, R35 ;  /* 0x000000232d2c7221 */ /* 0x002fc60000000000 */
[----:B------:R-:W-:Y:S01]  /*1b00*/  @!P2 LDS.U16 R35, [R36+0xcc] ;  /* 0x0000cc002423a984 */ /* 0x000fe20000000400 */
[----:B---3--:R-:W-:-:S03]  /*1b10*/  FADD R45, R37, R28 ;  /* 0x0000001c252d7221 */ /* 0x008fc60000000000 */
[----:B------:R-:W1:Y:S01]  /*1b20*/  SHFL.BFLY PT, R27, R44, 0x1, 0x1f ;  /* 0x0c201f002c1b7f89 */ /* 0x000e6200000e0000 */
[----:B----4-:R-:W-:-:S03]  /*1b30*/  FADD R37, R39, R29 ;  /* 0x0000001d27257221 */ /* 0x010fc60000000000 */
[----:B------:R-:W3:Y:S01]  /*1b40*/  SHFL.BFLY PT, R39, R45, 0x2, 0x1f ;  /* 0x0c401f002d277f89 */ /* 0x000ee200000e0000 */
[----:B-1----:R-:W-:-:S03]  /*1b50*/  FADD R28, R44, R27 ;  /* 0x0000001b2c1c7221 */ /* 0x002fc60000000000 */
[----:B------:R-:W1:Y:S01]  /*1b60*/  SHFL.BFLY PT, R44, R37, 0x4, 0x1f ;  /* 0x0c801f00252c7f89 */ /* 0x000e6200000e0000 */
[----:B------:R-:W-:Y:S01]  /*1b70*/  @!P3 FADD R23, R28, R23 ;  /* 0x000000171c17b221 */ /* 0x000fe20000000000 */
[----:B------:R-:W-:Y:S02]  /*1b80*/  @!P2 HADD2.F32 R35, -RZ, R35.H0_H0 ;  /* 0x20000023ff23a230 */ /* 0x000fe40000004100 */
[----:B---3--:R-:W-:-:S03]  /*1b90*/  FADD R45, R45, R39 ;  /* 0x000000272d2d7221 */ /* 0x008fc60000000000 */
[----:B------:R-:W-:-:S05]  /*1ba0*/  @!P2 FMUL R35, R35, R34 ;  /* 0x000000222323a220 */ /* 0x000fca0000400000 */
[----:B------:R-:W-:Y:S02]  /*1bb0*/  @!P2 MOV R38, R35 ;  /* 0x000000230026a202 */ /* 0x000fe40000000f00 */
[----:B------:R-:W-:Y:S01]  /*1bc0*/  @!P2 LDS.U16 R35, [R36+0xee] ;  /* 0x0000ee002423a984 */ /* 0x000fe20000000400 */
[----:B-1----:R-:W-:-:S03]  /*1bd0*/  FADD R37, R37, R44 ;  /* 0x0000002c25257221 */ /* 0x002fc60000000000 */
[----:B------:R-:W1:Y:S04]  /*1be0*/  SHFL.BFLY PT, R44, R45, 0x1, 0x1f ;  /* 0x0c201f002d2c7f89 */ /* 0x000e6800000e0000 */
[----:B------:R-:W3:Y:S01]  /*1bf0*/  SHFL.BFLY PT, R39, R38, 0x10, 0x1f ;  /* 0x0e001f0026277f89 */ /* 0x000ee200000e0000 */
[----:B-1----:R-:W-:-:S03]  /*1c00*/  FADD R29, R45, R44 ;  /* 0x0000002c2d1d7221 */ /* 0x002fc60000000000 */
[----:B------:R-:W1:Y:S01]  /*1c10*/  SHFL.BFLY PT, R45, R37, 0x2, 0x1f ;  /* 0x0c401f00252d7f89 */ /* 0x000e6200000e0000 */
[----:B---3--:R-:W-:Y:S01]  /*1c20*/  FADD R44, R39, R38 ;  /* 0x00000026272c7221 */ /* 0x008fe20000000000 */
[----:B------:R-:W-:Y:S01]  /*1c30*/  MOV R39, RZ ;  /* 0x000000ff00277202 */ /* 0x000fe20000000f00 */
[----:B------:R-:W-:-:S03]  /*1c40*/  @!P3 FADD R16, R29, R16 ;  /* 0x000000101d10b221 */ /* 0x000fc60000000000 */
[----:B------:R-:W3:Y:S01]  /*1c50*/  SHFL.BFLY PT, R27, R44, 0x8, 0x1f ;  /* 0x0d001f002c1b7f89 */ /* 0x000ee200000e0000 */
[----:B------:R-:W-:-:S05]  /*1c60*/  @!P2 HADD2.F32 R35, -RZ, R35.H0_H0 ;  /* 0x20000023ff23a230 */ /* 0x000fca0000004100 */
[----:B------:R-:W-:-:S04]  /*1c70*/  @!P2 FMUL R35, R35, R34 ;  /* 0x000000222323a220 */ /* 0x000fc80000400000 */
[----:B------:R-:W-:Y:S02]  /*1c80*/  @!P2 IMAD.MOV.U32 R39, RZ, RZ, R35 ;  /* 0x000000ffff27a224 */ /* 0x000fe400078e0023 */
[----:B------:R-:W-:Y:S01]  /*1c90*/  @!P2 LDS.U16 R35, [R36+0x110] ;  /* 0x000110002423a984 */ /* 0x000fe20000000400 */
[----:B-1----:R-:W-:-:S03]  /*1ca0*/  FADD R45, R37, R45 ;  /* 0x0000002d252d7221 */ /* 0x002fc60000000000 */
[----:B------:R-:W-:Y:S01]  /*1cb0*/  SHFL.BFLY PT, R38, R39, 0x10, 0x1f ;  /* 0x0e001f0027267f89 */ /* 0x000fe200000e0000 */
[----:B---3--:R-:W-:-:S03]  /*1cc0*/  FADD R37, R44, R27 ;  /* 0x0000001b2c257221 */ /* 0x008fc60000000000 */
[----:B------:R-:W1:Y:S02]  /*1cd0*/  SHFL.BFLY PT, R44, R45, 0x1, 0x1f ;  /* 0x0c201f002d2c7f89 */ /* 0x000e6400000e0000 */
[----:B-1----:R-:W-:Y:S01]  /*1ce0*/  FADD R28, R45, R44 ;  /* 0x0000002c2d1c7221 */ /* 0x002fe20000000000 */
[----:B------:R-:W-:Y:S01]  /*1cf0*/  FADD R44, R38, R39 ;  /* 0x00000027262c7221 */ /* 0x000fe20000000000 */
[----:B------:R-:W1:Y:S01]  /*1d00*/  SHFL.BFLY PT, R45, R37, 0x4, 0x1f ;  /* 0x0c801f00252d7f89 */ /* 0x000e6200000e0000 */
[----:B------:R-:W-:Y:S01]  /*1d10*/  MOV R38, RZ ;  /* 0x000000ff00267202 */ /* 0x000fe20000000f00 */
[----:B------:R-:W-:Y:S02]  /*1d20*/  @!P2 HADD2.F32 R35, -RZ, R35.H0_H0 ;  /* 0x20000023ff23a230 */ /* 0x000fe40000004100 */
[----:B------:R-:W-:Y:S01]  /*1d30*/  @!P3 FADD R17, R28, R17 ;  /* 0x000000111c11b221 */ /* 0x000fe20000000000 */
[----:B------:R-:W3:Y:S02]  /*1d40*/  SHFL.BFLY PT, R39, R44, 0x8, 0x1f ;  /* 0x0d001f002c277f89 */ /* 0x000ee400000e0000 */
        /* <DEDUP_REMOVED lines=31> */
[----:B------:R-:W-:Y:S01]  /*1f40*/  @!P3 FADD R19, R28, R19 ;  /* 0x000000131c13b221 */ /* 0x000fe20000000000 */
[----:B------:R-:W-:Y:S02]  /*1f50*/  MOV R38, RZ ;  /* 0x000000ff00267202 */ /* 0x000fe40000000f00 */
        /* <DEDUP_REMOVED lines=22> */
[----:B----4-:R-:W-:-:S05]  /*20c0*/  FADD R39, R27, R38 ;  /* 0x000000261b277221 */ /* 0x010fca0000000000 */
        /* <DEDUP_REMOVED lines=11> */
[----:B---3--:R-:W-:Y:S01]  /*2180*/  FADD R44, R44, R39 ;  /* 0x000000272c2c7221 */ /* 0x008fe20000000000 */
[----:B------:R-:W-:Y:S02]  /*2190*/  IMAD.MOV.U32 R39, RZ, RZ, RZ ;  /* 0x000000ffff277224 */ /* 0x000fe400078e00ff */
[----:B------:R-:W-:-:S05]  /*21a0*/  @!P2 FMUL R35, R35, R34 ;  /* 0x000000222323a220 */ /* 0x000fca0000400000 */
[----:B------:R-:W-:Y:S02]  /*21b0*/  @!P2 MOV R39, R35 ;  /* 0x000000230027a202 */ /* 0x000fe40000000f00 */
[----:B------:R-:W3:Y:S01]  /*21c0*/  SHFL.BFLY PT, R35, R44, 0x1, 0x1f ;  /* 0x0c201f002c237f89 */ /* 0x000ee200000e0000 */
[----:B-1----:R-:W-:-:S03]  /*21d0*/  FADD R45, R37, R45 ;  /* 0x0000002d252d7221 */ /* 0x002fc60000000000 */
[----:B------:R-:W1:Y:S01]  /*21e0*/  SHFL.BFLY PT, R38, R39, 0x10, 0x1f ;  /* 0x0e001f0027267f89 */ /* 0x000e6200000e0000 */
[----:B---3--:R-:W-:-:S03]  /*21f0*/  FADD R27, R44, R35 ;  /* 0x000000232c1b7221 */ /* 0x008fc60000000000 */
[----:B------:R-:W3:Y:S01]  /*2200*/  SHFL.BFLY PT, R44, R45, 0x2, 0x1f ;  /* 0x0c401f002d2c7f89 */ /* 0x000ee200000e0000 */
[----:B-1----:R-:W-:Y:S01]  /*2210*/  FADD R38, R38, R39 ;  /* 0x0000002726267221 */ /* 0x002fe20000000000 */
[----:B------:R-:W-:Y:S02]  /*2220*/  @!P3 FADD R14, R27, R14 ;  /* 0x0000000e1b0eb221 */ /* 0x000fe40000000000 */
[----:B------:R-:W1:Y:S04]  /*2230*/  @!P2 LDS.U16 R35, [R36+0x1ba] ;  /* 0x0001ba002423a984 */ /* 0x000e680000000400 */
[----:B------:R-:W4:Y:S01]  /*2240*/  @!P2 LDS.U16 R39, [R36+0x1dc] ;  /* 0x0001dc002427a984 */ /* 0x000f220000000400 */
[----:B---3--:R-:W-:-:S03]  /*2250*/  FADD R37, R45, R44 ;  /* 0x0000002c2d257221 */ /* 0x008fc60000000000 */
[----:B------:R-:W3:Y:S04]  /*2260*/  SHFL.BFLY PT, R45, R38, 0x8, 0x1f ;  /* 0x0d001f00262d7f89 */ /* 0x000ee800000e0000 */
[----:B------:R-:W5:Y:S01]  /*2270*/  SHFL.BFLY PT, R28, R37, 0x1, 0x1f ;  /* 0x0c201f00251c7f89 */ /* 0x000f6200000e0000 */
[----:B-1----:R-:W-:Y:S02]  /*2280*/  @!P2 HADD2.F32 R35, -RZ, R35.H0_H0 ;  /* 0x20000023ff23a230 */ /* 0x002fe40000004100 */
[----:B----4-:R-:W-:-:S03]  /*2290*/  @!P2 HADD2.F32 R39, -RZ, R39.H0_H0 ;  /* 0x20000027ff27a230 */ /* 0x010fc60000004100 */
[-C--:B------:R-:W-:Y:S01]  /*22a0*/  @!P2 FMUL R35, R35, R34.reuse ;  /* 0x000000222323a220 */ /* 0x080fe20000400000 */
[----:B---3--:R-:W-:Y:S01]  /*22b0*/  FADD R44, R38, R45 ;  /* 0x0000002d262c7221 */ /* 0x008fe20000000000 */
[----:B------:R-:W-:Y:S02]  /*22c0*/  MOV R45, RZ ;  /* 0x000000ff002d7202 */ /* 0x000fe40000000f00 */
[----:B------:R-:W-:Y:S02]  /*22d0*/  @!P2 IMAD.MOV.U32 R45, RZ, RZ, R35 ;  /* 0x000000ffff2da224 */ /* 0x000fe400078e0023 */
[----:B-----5:R-:W-:Y:S01]  /*22e0*/  FADD R28, R37, R28 ;  /* 0x0000001c251c7221 */ /* 0x020fe20000000000 */
[----:B------:R-:W1:Y:S03]  /*22f0*/  SHFL.BFLY PT, R27, R44, 0x4, 0x1f ;  /* 0x0c801f002c1b7f89 */ /* 0x000e6600000e0000 */
[----:B------:R-:W-:Y:S01]  /*2300*/  @!P3 FADD R15, R28, R15 ;  /* 0x0000000f1c0fb221 */ /* 0x000fe20000000000 */
[----:B------:R-:W3:Y:S01]  /*2310*/  SHFL.BFLY PT, R35, R45, 0x10, 0x1f ;  /* 0x0e001f002d237f89 */ /* 0x000ee200000e0000 */
[----:B-1----:R-:W-:Y:S01]  /*2320*/  FADD R37, R44, R27 ;  /* 0x0000001b2c257221 */ /* 0x002fe20000000000 */
[----:B------:R-:W-:-:S02]  /*2330*/  @!P2 FMUL R44, R39, R34 ;  /* 0x00000022272ca220 */ /* 0x000fc40000400000 */
[----:B------:R-:W-:Y:S01]  /*2340*/  @!P2 LDS.U16 R27, [R36+0x1fe] ;  /* 0x0001fe00241ba984 */ /* 0x000fe20000000400 */
[----:B------:R-:W-:Y:S02]  /*2350*/  MOV R39, RZ ;  /* 0x000000ff00277202 */ /* 0x000fe40000000f00 */
[----:B------:R-:W-:Y:S01]  /*2360*/  @!P2 MOV R39, R44 ;  /* 0x0000002c0027a202 */ /* 0x000fe20000000f00 */
[----:B---3--:R-:W-:Y:S02]  /*2370*/  FADD R44, R35, R45 ;  /* 0x0000002d232c7221 */ /* 0x008fe40000000000 */
[----:B------:R-:W1:Y:S04]  /*2380*/  SHFL.BFLY PT, R35, R37, 0x2, 0x1f ;  /* 0x0c401f0025237f89 */ /* 0x000e6800000e0000 */
[----:B------:R-:W3:Y:S01]  /*2390*/  SHFL.BFLY PT, R45, R39, 0x10, 0x1f ;  /* 0x0e001f00272d7f89 */ /* 0x000ee200000e0000 */
[----:B-1----:R-:W-:-:S03]  /*23a0*/  FADD R37, R37, R35 ;  /* 0x0000002325257221 */ /* 0x002fc60000000000 */
[----:B------:R-:W1:Y:S01]  /*23b0*/  SHFL.BFLY PT, R35, R44, 0x8, 0x1f ;  /* 0x0d001f002c237f89 */ /* 0x000e6200000e0000 */
[----:B---3--:R-:W-:Y:S01]  /*23c0*/  FADD R38, R45, R39 ;  /* 0x000000272d267221 */ /* 0x008fe20000000000 */
[----:B------:R-:W-:-:S04]  /*23d0*/  @!P2 HADD2.F32 R27, -RZ, R27.H0_H0 ;  /* 0x2000001bff1ba230 */ /* 0x000fc80000004100 */
[----:B------:R-:W3:Y:S01]  /*23e0*/  SHFL.BFLY PT, R45, R38, 0x8, 0x1f ;  /* 0x0d001f00262d7f89 */ /* 0x000ee200000e0000 */
[----:B------:R-:W-:Y:S01]  /*23f0*/  @!P2 FMUL R27, R27, R34 ;  /* 0x000000221b1ba220 */ /* 0x000fe20000400000 */
[----:B------:R-:W-:-:S04]  /*2400*/  IMAD.MOV.U32 R34, RZ, RZ, RZ ;  /* 0x000000ffff227224 */ /* 0x000fc800078e00ff */
[----:B------:R-:W-:-:S05]  /*2410*/  @!P2 MOV R34, R27 ;  /* 0x0000001b0022a202 */ /* 0x000fca0000000f00 */
[----:B------:R-:W4:Y:S01]  /*2420*/  SHFL.BFLY PT, R39, R34, 0x10, 0x1f ;  /* 0x0e001f0022277f89 */ /* 0x000f2200000e0000 */
[----:B-1----:R-:W-:-:S05]  /*2430*/  FADD R44, R44, R35 ;  /* 0x000000232c2c7221 */ /* 0x002fca0000000000 */
[----:B------:R-:W1:Y:S01]  /*2440*/  SHFL.BFLY PT, R35, R44, 0x4, 0x1f ;  /* 0x0c801f002c237f89 */ /* 0x000e6200000e0000 */
[----:B---3--:R-:W-:Y:S01]  /*2450*/  FADD R45, R38, R45 ;  /* 0x0000002d262d7221 */ /* 0x008fe20000000000 */
[----:B----4-:R-:W-:-:S05]  /*2460*/  FADD R34, R39, R34 ;  /* 0x0000002227227221 */ /* 0x010fca0000000000 */
[----:B------:R-:W3:Y:S01]  /*2470*/  SHFL.BFLY PT, R27, R34, 0x8, 0x1f ;  /* 0x0d001f00221b7f89 */ /* 0x000ee200000e0000 */
[----:B-1----:R-:W-:-:S03]  /*2480*/  FADD R39, R44, R35 ;  /* 0x000000232c277221 */ /* 0x002fc60000000000 */
[----:B------:R-:W1:Y:S04]  /*2490*/  SHFL.BFLY PT, R44, R45, 0x4, 0x1f ;  /* 0x0c801f002d2c7f89 */ /* 0x000e6800000e0000 */
[----:B------:R-:W4:Y:S01]  /*24a0*/  SHFL.BFLY PT, R35, R39, 0x2, 0x1f ;  /* 0x0c401f0027237f89 */ /* 0x000f2200000e0000 */
[----:B---3--:R-:W-:Y:S01]  /*24b0*/  FADD R34, R34, R27 ;  /* 0x0000001b22227221 */ /* 0x008fe20000000000 */
[----:B-1----:R-:W-:-:S04]  /*24c0*/  FADD R44, R45, R44 ;  /* 0x0000002c2d2c7221 */ /* 0x002fc80000000000 */
[----:B------:R-:W1:Y:S01]  /*24d0*/  SHFL.BFLY PT, R45, R34, 0x4, 0x1f ;  /* 0x0c801f00222d7f89 */ /* 0x000e6200000e0000 */
[----:B----4-:R-:W-:-:S03]  /*24e0*/  FADD R39, R39, R35 ;  /* 0x0000002327277221 */ /* 0x010fc60000000000 */
[----:B------:R-:W3:Y:S04]  /*24f0*/  SHFL.BFLY PT, R27, R44, 0x2, 0x1f ;  /* 0x0c401f002c1b7f89 */ /* 0x000ee800000e0000 */
[----:B------:R-:W4:Y:S01]  /*2500*/  SHFL.BFLY PT, R35, R37, 0x1, 0x1f ;  /* 0x0c201f0025237f89 */ /* 0x000f2200000e0000 */
[----:B-1----:R-:W-:Y:S01]  /*2510*/  FADD R45, R34, R45 ;  /* 0x0000002d222d7221 */ /* 0x002fe20000000000 */
[----:B---3--:R-:W-:-:S04]  /*2520*/  FADD R44, R44, R27 ;  /* 0x0000001b2c2c7221 */ /* 0x008fc80000000000 */
[----:B------:R-:W1:Y:S01]  /*2530*/  SHFL.BFLY PT, R34, R45, 0x2, 0x1f ;  /* 0x0c401f002d227f89 */ /* 0x000e6200000e0000 */
[----:B----4-:R-:W-:-:S03]  /*2540*/  FADD R35, R37, R35 ;  /* 0x0000002325237221 */ /* 0x010fc60000000000 */
[----:B------:R-:W3:Y:S01]  /*2550*/  SHFL.BFLY PT, R27, R44, 0x1, 0x1f ;  /* 0x0c201f002c1b7f89 */ /* 0x000ee200000e0000 */
[----:B------:R-:W-:-:S03]  /*2560*/  @!P3 FADD R8, R35, R8 ;  /* 0x000000082308b221 */ /* 0x000fc60000000000 */
[----:B------:R-:W4:Y:S01]  /*2570*/  SHFL.BFLY PT, R37, R39, 0x1, 0x1f ;  /* 0x0c201f0027257f89 */ /* 0x000f2200000e0000 */
[----:B-1----:R-:W-:Y:S01]  /*2580*/  FADD R34, R45, R34 ;  /* 0x000000222d227221 */ /* 0x002fe20000000000 */
[----:B---3--:R-:W-:-:S04]  /*2590*/  FADD R27, R44, R27 ;  /* 0x0000001b2c1b7221 */ /* 0x008fc80000000000 */
[----:B------:R1:W3:Y:S01]  /*25a0*/  SHFL.BFLY PT, R35, R34, 0x1, 0x1f ;  /* 0x0c201f0022237f89 */ /* 0x0002e200000e0000 */
[----:B----4-:R-:W-:Y:S01]  /*25b0*/  FADD R28, R39, R37 ;  /* 0x00000025271c7221 */ /* 0x010fe20000000000 */
[----:B------:R-:W-:-:S03]  /*25c0*/  @!P3 FADD R10, R27, R10 ;  /* 0x0000000a1b0ab221 */ /* 0x000fc60000000000 */
[----:B------:R-:W-:-:S07]  /*25d0*/  @!P3 FADD R9, R28, R9 ;  /* 0x000000091c09b221 */ /* 0x000fce0000000000 */
.L_x_121:
[----:B------:R-:W-:Y:S01]  /*25e0*/  BSSY.RECONVERGENT B0, `(.L_x_17) ;  /* 0x0000070000007945 */ /* 0x000fe20003800200 */
[----:B-1-3--:R-:W-:-:S03]  /*25f0*/  FADD R34, R34, R35 ;  /* 0x0000002322227221 */ /* 0x00afc60000000000 */
[----:B------:R-:W-:Y:S05]  /*2600*/  @P0 BRA `(.L_x_18) ;  /* 0x0000000400b40947 */ /* 0x000fea0003800000 */
[----:B------:R-:W1:Y:S01]  /*2610*/  S2R R28, SR_CgaCtaId ;  /* 0x00000000001c7919 */ /* 0x000e620000008800 */
[----:B------:R-:W-:Y:S01]  /*2620*/  FSETP.GT.AND P0, PT, R25, -R24, PT ;  /* 0x800000181900720b */ /* 0x000fe20003f04000 */
[----:B------:R-:W-:Y:S01]  /*2630*/  FADD R11, R11, R34 ;  /* 0x000000220b0b7221 */ /* 0x000fe20000000000 */
[----:B------:R-:W-:-:S04]  /*2640*/  MOV R29, 0x400 ;  /* 0x00000400001d7802 */ /* 0x000fc80000000f00 */
[----:B------:R-:W-:-:S04]  /*2650*/  IADD3 R27, PT, PT, R29, 0x20, RZ ;  /* 0x000000201d1b7810 */ /* 0x000fc80007ffe0ff */
[----:B-1----:R-:W-:-:S05]  /*2660*/  LEA R27, R28, R27, 0x18 ;  /* 0x0000001b1c1b7211 */ /* 0x002fca00078ec0ff */
[----:B------:R-:W-:Y:S01]  /*2670*/  IMAD R27, R30, 0x4, R27 ;  /* 0x000000041e1b7824 */ /* 0x000fe200078e021b */
[----:B------:R-:W-:Y:S06]  /*2680*/  @!P0 BRA `(.L_x_18) ;  /* 0x0000000400948947 */ /* 0x000fec0003800000 */
[----:B------:R-:W1:Y:S01]  /*2690*/  LDS R34, [R27] ;  /* 0x000000001b227984 */ /* 0x000e620000000800 */
[----:B0-----:R-:W-:-:S04]  /*26a0*/  IADD3 R25, PT, PT, R29, 0x60, RZ ;  /* 0x000000601d197810 */ /* 0x001fc80007ffe0ff */
[----:B------:R-:W-:-:S04]  /*26b0*/  LEA R25, R28, R25, 0x18 ;  /* 0x000000191c197211 */ /* 0x000fc800078ec0ff */
[----:B------:R-:W-:Y:S02]  /*26c0*/  LEA R24, R30, R25, 0x2 ;  /* 0x000000191e187211 */ /* 0x000fe400078e10ff */
[----:B-1----:R-:W-:-:S13]  /*26d0*/  FSETP.NEU.AND P0, PT, R34, -1.00000001504746621988e+30, PT ;  /* 0xf149f2ca2200780b */ /* 0x002fda0003f0d000 */
[----:B------:R-:W-:Y:S05]  /*26e0*/  @P0 BRA `(.L_x_19) ;  /* 0x0000000000280947 */ /* 0x000fea0003800000 */
[----:B------:R-:W-:Y:S01]  /*26f0*/  VIADD R29, R29, 0xa0 ;  /* 0x000000a01d1d7836 */ /* 0x000fe20000000000 */
[----:B------:R1:W-:Y:S04]  /*2700*/  STS [R27], R26 ;  /* 0x0000001a1b007388 */ /* 0x0003e80000000800 */
[----:B------:R-:W-:Y:S01]  /*2710*/  LEA R25, R28, R29, 0x18 ;  /* 0x0000001d1c197211 */ /* 0x000fe200078ec0ff */
[----:B------:R1:W-:Y:S03]  /*2720*/  STS [R24], R31 ;  /* 0x0000001f18007388 */ /* 0x0003e60000000800 */
[----:B------:R-:W-:-:S05]  /*2730*/  LEA R25, R30, R25, 0x6 ;  /* 0x000000191e197211 */ /* 0x000fca00078e30ff */
[----:B------:R1:W-:Y:S04]  /*2740*/  STS.128 [R25], R20 ;  /* 0x0000001419007388 */ /* 0x0003e80000000c00 */
[----:B------:R1:W-:Y:S04]  /*2750*/  STS.128 [R25+0x10], R16 ;  /* 0x0000101019007388 */ /* 0x0003e80000000c00 */
[----:B------:R1:W-:Y:S04]  /*2760*/  STS.128 [R25+0x20], R12 ;  /* 0x0000200c19007388 */ /* 0x0003e80000000c00 */
[----:B------:R1:W-:Y:S01]  /*2770*/  STS.128 [R25+0x30], R8 ;  /* 0x0000300819007388 */ /* 0x0003e20000000c00 */
[----:B------:R-:W-:Y:S05]  /*2780*/  BRA `(.L_x_18) ;  /* 0x0000000400547947 */ /* 0x000fea0003800000 */
.L_x_19:
[----:B------:R-:W-:Y:S01]  /*2790*/  FMNMX R25, R26, R34, !PT ;  /* 0x000000221a197209 */ /* 0x000fe20007800000 */
[----:B------:R-:W-:Y:S01]  /*27a0*/  LDS R35, [R24] ;  /* 0x0000000018237984 */ /* 0x000fe20000000800 */
[----:B------:R-:W-:-:S03]  /*27b0*/  IADD3 R29, PT, PT, R29, 0xa0, RZ ;  /* 0x000000a01d1d7810 */ /* 0x000fc60007ffe0ff */
[----:B------:R-:W-:Y:S01]  /*27c0*/  FADD R26, R26, -R25 ;  /* 0x800000191a1a7221 */ /* 0x000fe20000000000 */
[----:B------:R-:W-:-:S03]  /*27d0*/  LEA R29, R28, R29, 0x18 ;  /* 0x0000001d1c1d7211 */ /* 0x000fc600078ec0ff */
[----:B------:R-:W-:Y:S01]  /*27e0*/  FMUL R37, R26, 1.4426950216293334961 ;  /* 0x3fb8aa3b1a257820 */ /* 0x000fe20000400000 */
[----:B------:R-:W-:-:S04]  /*27f0*/  FADD R26, R34, -R25 ;  /* 0x80000019221a7221 */ /* 0x000fc80000000000 */
[----:B------:R-:W-:Y:S01]  /*2800*/  FMUL R39, R26, 1.4426950216293334961 ;  /* 0x3fb8aa3b1a277820 */ /* 0x000fe20000400000 */
[----:B------:R-:W-:Y:S01]  /*2810*/  IMAD R26, R30, 0x40, R29 ;  /* 0x000000401e1a7824 */ /* 0x000fe200078e021d */
[----:B------:R-:W-:-:S03]  /*2820*/  FSETP.GEU.AND P3, PT, R37, -126, PT ;  /* 0xc2fc00002500780b */ /* 0x000fc60003f6e000 */
[----:B------:R-:W-:Y:S01]  /*2830*/  FSETP.GEU.AND P0, PT, R39, -126, PT ;  /* 0xc2fc00002700780b */ /* 0x000fe20003f0e000 */
[----:B------:R-:W0:Y:S04]  /*2840*/  LDS R38, [R26+0x4] ;  /* 0x000004001a267984 */ /* 0x000e280000000800 */
[----:B------:R-:W1:Y:S04]  /*2850*/  LDS R44, [R26+0x8] ;  /* 0x000008001a2c7984 */ /* 0x000e680000000800 */
[----:B------:R-:W3:Y:S01]  /*2860*/  LDS R34, [R26] ;  /* 0x000000001a227984 */ /* 0x000ee20000000800 */
[----:B------:R-:W-:-:S03]  /*2870*/  @!P3 FMUL R37, R37, 0.5 ;  /* 0x3f0000002525b820 */ /* 0x000fc60000400000 */
[----:B------:R-:W-:Y:S01]  /*2880*/  @!P0 FMUL R39, R39, 0.5 ;  /* 0x3f00000027278820 */ /* 0x000fe20000400000 */
[----:B------:R-:W4:Y:S08]  /*2890*/  MUFU.EX2 R28, R37 ;  /* 0x00000025001c7308 */ /* 0x000f300000000800 */
[----:B------:R5:W2:Y:S01]  /*28a0*/  MUFU.EX2 R29, R39 ;  /* 0x00000027001d7308 */ /* 0x000aa20000000800 */
[----:B----4-:R-:W-:Y:S01]  /*28b0*/  @!P3 FMUL R28, R28, R28 ;  /* 0x0000001c1c1cb220 */ /* 0x010fe20000400000 */
[----:B-----5:R-:W4:Y:S03]  /*28c0*/  LDS R39, [R26+0xc] ;  /* 0x00000c001a277984 */ /* 0x020f260000000800 */
[-C--:B------:R-:W-:Y:S01]  /*28d0*/  FMUL R37, R21, R28.reuse ;  /* 0x0000001c15257220 */ /* 0x080fe20000400000 */
[----:B------:R-:W-:Y:S01]  /*28e0*/  FMUL R31, R31, R28 ;  /* 0x0000001c1f1f7220 */ /* 0x000fe20000400000 */
[----:B--2---:R-:W-:-:S04]  /*28f0*/  @!P0 FMUL R29, R29, R29 ;  /* 0x0000001d1d1d8220 */ /* 0x004fc80000400000 */
[----:B0-----:R-:W-:Y:S01]  /*2900*/  FFMA R45, R29, R38, R37 ;  /* 0x000000261d2d7223 */ /* 0x001fe20000000025 */
[-C--:B------:R-:W-:Y:S01]  /*2910*/  FMUL R37, R22, R28.reuse ;  /* 0x0000001c16257220 */ /* 0x080fe20000400000 */
[-C--:B------:R-:W-:Y:S01]  /*2920*/  FMUL R38, R23, R28.reuse ;  /* 0x0000001c17267220 */ /* 0x080fe20000400000 */
[----:B------:R-:W-:Y:S01]  /*2930*/  FFMA R31, R35, R29, R31 ;  /* 0x0000001d231f7223 */ /* 0x000fe2000000001f */
[----:B------:R-:W-:Y:S01]  /*2940*/  FMUL R35, R20, R28 ;  /* 0x0000001c14237220 */ /* 0x000fe20000400000 */
[C---:B-1----:R-:W-:Y:S01]  /*2950*/  FFMA R44, R29.reuse, R44, R37 ;  /* 0x0000002c1d2c7223 */ /* 0x042fe20000000025 */
[----:B------:R0:W-:Y:S02]  /*2960*/  STS [R26+0x4], R45 ;  /* 0x0000042d1a007388 */ /* 0x0001e40000000800 */
[----:B---3--:R-:W-:Y:S02]  /*2970*/  FFMA R35, R29, R34, R35 ;  /* 0x000000221d237223 */ /* 0x008fe40000000023 */
[----:B------:R-:W1:Y:S04]  /*2980*/  LDS R37, [R26+0x10] ;  /* 0x000010001a257984 */ /* 0x000e680000000800 */
[----:B------:R2:W-:Y:S01]  /*2990*/  STS [R26+0x8], R44 ;  /* 0x0000082c1a007388 */ /* 0x0005e20000000800 */
[----:B0-----:R-:W-:-:S03]  /*29a0*/  FMUL R45, R18, R28 ;  /* 0x0000001c122d7220 */ /* 0x001fc60000400000 */
[----:B------:R-:W0:Y:S04]  /*29b0*/  LDS R34, [R26+0x14] ;  /* 0x000014001a227984 */ /* 0x000e280000000800 */
[----:B------:R3:W-:Y:S01]  /*29c0*/  STS [R26], R35 ;  /* 0x000000231a007388 */ /* 0x0007e20000000800 */
[-C--:B--2---:R-:W-:Y:S01]  /*29d0*/  FMUL R44, R16, R28.reuse ;  /* 0x0000001c102c7220 */ /* 0x084fe20000400000 */
[----:B----4-:R-:W-:Y:S02]  /*29e0*/  FFMA R39, R29, R39, R38 ;  /* 0x000000271d277223 */ /* 0x010fe40000000026 */
[----:B------:R-:W2:Y:S01]  /*29f0*/  LDS R38, [R26+0x18] ;  /* 0x000018001a267984 */ /* 0x000ea20000000800 */
[----:B---3--:R-:W-:-:S03]  /*2a00*/  FMUL R35, R17, R28 ;  /* 0x0000001c11237220 */ /* 0x008fc60000400000 */
[----:B------:R-:W-:Y:S04]  /*2a10*/  STS [R26+0xc], R39 ;  /* 0x00000c271a007388 */ /* 0x000fe80000000800 */
[----:B------:R-:W-:Y:S01]  /*2a20*/  LDS R39, [R26+0x20] ;  /* 0x000020001a277984 */ /* 0x000fe20000000800 */
[----:B-1----:R-:W-:-:S03]  /*2a30*/  FFMA R37, R29, R37, R44 ;  /* 0x000000251d257223 */ /* 0x002fc6000000002c */
[----:B------:R-:W1:Y:S04]  /*2a40*/  LDS R44, [R26+0x1c] ;  /* 0x00001c001a2c7984 */ /* 0x000e680000000800 */
[----:B------:R3:W-:Y:S01]  /*2a50*/  STS [R26+0x10], R37 ;  /* 0x000010251a007388 */ /* 0x0007e20000000800 */
[----:B0-----:R-:W-:-:S03]  /*2a60*/  FFMA R35, R29, R34, R35 ;  /* 0x000000221d237223 */ /* 0x001fc60000000023 */
[----:B------:R-:W0:Y:S04]  /*2a70*/  LDS R34, [R26+0x24] ;  /* 0x000024001a227984 */ /* 0x000e280000000800 */
[----:B------:R4:W-:Y:S01]  /*2a80*/  STS [R26+0x14], R35 ;  /* 0x000014231a007388 */ /* 0x0009e20000000800 */
[----:B---3--:R-:W-:Y:S01]  /*2a90*/  FMUL R37, R13, R28 ;  /* 0x0000001c0d257220 */ /* 0x008fe20000400000 */
[----:B--2---:R-:W-:Y:S01]  /*2aa0*/  FFMA R45, R29, R38, R45 ;  /* 0x000000261d2d7223 */ /* 0x004fe2000000002d */
[-C--:B------:R-:W-:Y:S01]  /*2ab0*/  FMUL R38, R19, R28.reuse ;  /* 0x0000001c13267220 */ /* 0x080fe20000400000 */
[----:B----4-:R-:W-:-:S03]  /*2ac0*/  FMUL R35, R14, R28 ;  /* 0x0000001c0e237220 */ /* 0x010fc60000400000 */
[----:B------:R-:W-:Y:S01]  /*2ad0*/  STS [R26+0x18], R45 ;  /* 0x0000182d1a007388 */ /* 0x000fe20000000800 */
[----:B-1----:R-:W-:-:S03]  /*2ae0*/  FFMA R44, R29, R44, R38 ;  /* 0x0000002c1d2c7223 */ /* 0x002fc60000000026 */
[----:B------:R-:W1:Y:S04]  /*2af0*/  LDS R38, [R26+0x28] ;  /* 0x000028001a267984 */ /* 0x000e680000000800 */
[----:B------:R2:W-:Y:S01]  /*2b00*/  STS [R26+0x1c], R44 ;  /* 0x00001c2c1a007388 */ /* 0x0005e20000000800 */
[----:B0-----:R-:W-:Y:S01]  /*2b10*/  FFMA R37, R29, R34, R37 ;  /* 0x000000221d257223 */ /* 0x001fe20000000025 */
[----:B------:R-:W-:-:S04]  /*2b20*/  FMUL R34, R15, R28 ;  /* 0x0000001c0f227220 */ /* 0x000fc80000400000 */
[----:B------:R-:W-:Y:S01]  /*2b30*/  STS [R26+0x24], R37 ;  /* 0x000024251a007388 */ /* 0x000fe20000000800 */
[----:B--2---:R-:W-:-:S04]  /*2b40*/  FMUL R44, R12, R28 ;  /* 0x0000001c0c2c7220 */ /* 0x004fc80000400000 */
[----:B------:R-:W-:Y:S02]  /*2b50*/  FFMA R39, R29, R39, R44 ;  /* 0x000000271d277223 */ /* 0x000fe4000000002c */
[----:B------:R-:W0:Y:S04]  /*2b60*/  LDS R44, [R26+0x2c] ;  /* 0x00002c001a2c7984 */ /* 0x000e280000000800 */
[----:B------:R2:W-:Y:S02]  /*2b70*/  STS [R26+0x20], R39 ;  /* 0x000020271a007388 */ /* 0x0005e40000000800 */
[----:B--2---:R-:W-:Y:S01]  /*2b80*/  FMUL R39, R9, R28 ;  /* 0x0000001c09277220 */ /* 0x004fe20000400000 */
[C---:B-1----:R-:W-:Y:S02]  /*2b90*/  FFMA R45, R29.reuse, R38, R35 ;  /* 0x000000261d2d7223 */ /* 0x042fe40000000023 */
[----:B------:R-:W1:Y:S04]  /*2ba0*/  LDS R38, [R26+0x34] ;  /* 0x000034001a267984 */ /* 0x000e680000000800 */
[----:B------:R-:W-:Y:S04]  /*2bb0*/  STS [R26+0x28], R45 ;  /* 0x0000282d1a007388 */ /* 0x000fe80000000800 */
[----:B------:R-:W2:Y:S04]  /*2bc0*/  LDS R35, [R26+0x30] ;  /* 0x000030001a237984 */ /* 0x000ea80000000800 */
[----:B------:R-:W-:Y:S01]  /*2bd0*/  LDS R45, [R26+0x3c] ;  /* 0x00003c001a2d7984 */ /* 0x000fe20000000800 */
[----:B0-----:R-:W-:-:S03]  /*2be0*/  FFMA R44, R29, R44, R34 ;  /* 0x0000002c1d2c7223 */ /* 0x001fc60000000022 */
[----:B------:R-:W0:Y:S04]  /*2bf0*/  LDS R34, [R26+0x38] ;  /* 0x000038001a227984 */ /* 0x000e280000000800 */
[----:B------:R3:W-:Y:S02]  /*2c00*/  STS [R26+0x2c], R44 ;  /* 0x00002c2c1a007388 */ /* 0x0007e40000000800 */
[----:B---3--:R-:W-:Y:S01]  /*2c10*/  FMUL R44, R8, R28 ;  /* 0x0000001c082c7220 */ /* 0x008fe20000400000 */
[----:B-1----:R-:W-:Y:S01]  /*2c20*/  FFMA R37, R29, R38, R39 ;  /* 0x000000261d257223 */ /* 0x002fe20000000027 */
[-C--:B------:R-:W-:Y:S01]  /*2c30*/  FMUL R39, R10, R28.reuse ;  /* 0x0000001c0a277220 */ /* 0x080fe20000400000 */
[----:B------:R-:W-:-:S03]  /*2c40*/  FMUL R28, R11, R28 ;  /* 0x0000001c0b1c7220 */ /* 0x000fc60000400000 */
[----:B------:R3:W-:Y:S01]  /*2c50*/  STS [R26+0x34], R37 ;  /* 0x000034251a007388 */ /* 0x0007e20000000800 */
[----:B--2---:R-:W-:-:S05]  /*2c60*/  FFMA R35, R29, R35, R44 ;  /* 0x000000231d237223 */ /* 0x004fca000000002c */
[----:B------:R3:W-:Y:S01]  /*2c70*/  STS [R26+0x30], R35 ;  /* 0x000030231a007388 */ /* 0x0007e20000000800 */
[C---:B0-----:R-:W-:Y:S01]  /*2c80*/  FFMA R39, R29.reuse, R34, R39 ;  /* 0x000000221d277223 */ /* 0x041fe20000000027 */
[----:B------:R-:W-:-:S04]  /*2c90*/  FFMA R29, R29, R45, R28 ;  /* 0x0000002d1d1d7223 */ /* 0x000fc8000000001c */
[----:B------:R3:W-:Y:S04]  /*2ca0*/  STS [R26+0x38], R39 ;  /* 0x000038271a007388 */ /* 0x0007e80000000800 */
[----:B------:R3:W-:Y:S04]  /*2cb0*/  STS [R26+0x3c], R29 ;  /* 0x00003c1d1a007388 */ /* 0x0007e80000000800 */
[----:B------:R3:W-:Y:S04]  /*2cc0*/  STS [R27], R25 ;  /* 0x000000191b007388 */ /* 0x0007e80000000800 */
[----:B------:R3:W-:Y:S02]  /*2cd0*/  STS [R24], R31 ;  /* 0x0000001f18007388 */ /* 0x0007e40000000800 */
.L_x_18:
[----:B------:R-:W-:Y:S05]  /*2ce0*/  BSYNC.RECONVERGENT B0 ;  /* 0x0000000000007941 */ /* 0x000fea0003800200 */
.L_x_17:
[----:B------:R-:W-:-:S04]  /*2cf0*/  IADD3 R30, PT, PT, R30, 0x1, RZ ;  /* 0x000000011e1e7810 */ /* 0x000fc80007ffe0ff */
[----:B------:R-:W-:-:S13]  /*2d00*/  ISETP.GE.U32.AND P0, PT, R30, R5, PT ;  /* 0x000000051e00720c */ /* 0x000fda0003f06070 */
[----:B------:R-:W-:Y:S05]  /*2d10*/  @!P0 BRA `(.L_x_20) ;  /* 0xffffffe4004c8947 */ /* 0x000fea000383ffff */
.L_x_10:
[----:B------:R-:W-:Y:S05]  /*2d20*/  WARPSYNC.ALL ;  /* 0x0000000000007948 */ /* 0x000fea0003800000 */
[----:B------:R-:W-:Y:S06]  /*2d30*/  BAR.SYNC.DEFER_BLOCKING 0x0 ;  /* 0x0000000000007b1d */ /* 0x000fec0000010000 */
[----:B------:R-:W-:Y:S05]  /*2d40*/  @P1 BRA `(.L_x_21) ;  /* 0xffffffd800841947 */ /* 0x000fea000383ffff */
.L_x_3:
[----:B------:R-:W-:-:S13]  /*2d50*/  ISETP.GE.U32.AND P0, PT, R4, R5, PT ;  /* 0x000000050400720c */ /* 0x000fda0003f06070 */
[----:B---3--:R-:W-:Y:S05]  /*2d60*/  @P0 EXIT ;  /* 0x000000000000094d */ /* 0x008fea0003800000 */
[----:B------:R-:W3:Y:S01]  /*2d70*/  S2R R7, SR_CgaCtaId ;  /* 0x0000000000077919 */ /* 0x000ee20000008800 */
[----:B------:R-:W1:Y:S01]  /*2d80*/  LDCU.64 UR4, c[0x0][0x398] ;  /* 0x00007300ff0477ac */ /* 0x000e620008000a00 */
[----:B------:R-:W-:-:S04]  /*2d90*/  MOV R2, 0x400 ;  /* 0x0000040000027802 */ /* 0x000fc80000000f00 */
[C---:B------:R-:W-:Y:S01]  /*2da0*/  IADD3 R4, PT, PT, R2.reuse, 0xa0, RZ ;  /* 0x000000a002047810 */ /* 0x040fe20007ffe0ff */
[----:B------:R-:W-:Y:S01]  /*2db0*/  VIADD R2, R2, 0x60 ;  /* 0x0000006002027836 */ /* 0x000fe20000000000 */
[----:B-1----:R-:W-:-:S04]  /*2dc0*/  LEA R8, P0, R3, UR4, 0xa ;  /* 0x0000000403087c11 */ /* 0x002fc8000f8050ff */
[----:B------:R-:W-:Y:S02]  /*2dd0*/  LEA.HI.X R9, R3, UR5, RZ, 0xa, P0 ;  /* 0x0000000503097c11 */ /* 0x000fe400080f54ff */
[C---:B---3--:R-:W-:Y:S02]  /*2de0*/  LEA R11, R7.reuse, R4, 0x18 ;  /* 0x00000004070b7211 */ /* 0x048fe400078ec0ff */
[----:B------:R-:W-:Y:S02]  /*2df0*/  LEA R7, R7, R2, 0x18 ;  /* 0x0000000207077211 */ /* 0x000fe400078ec0ff */
[----:B------:R-:W-:-:S07]  /*2e00*/  LEA R11, R0, R11, 0x2 ;  /* 0x0000000b000b7211 */ /* 0x000fce00078e10ff */
.L_x_27:
[----:B------:R-:W-:Y:S01]  /*2e10*/  ISETP.GT.U32.AND P0, PT, R0, 0xf, PT ;  /* 0x0000000f0000780c */ /* 0x000fe20003f04070 */
[----:B------:R-:W-:-:S12]  /*2e20*/  BSSY.RECONVERGENT B0, `(.L_x_22) ;  /* 0x000001a000007945 */ /* 0x000fd80003800200 */
[----:B-1----:R-:W-:Y:S05]  /*2e30*/  @P0 BRA `(.L_x_23) ;  /* 0x0000000000600947 */ /* 0x002fea0003800000 */
[----:B------:R-:W-:Y:S01]  /*2e40*/  LEA R2, R6, R7, 0x2 ;  /* 0x0000000706027211 */ /* 0x000fe200078e10ff */
[----:B------:R-:W-:Y:S05]  /*2e50*/  BSSY.RECONVERGENT B1, `(.L_x_24) ;  /* 0x000000e000017945 */ /* 0x000fea0003800200 */
[----:B------:R-:W1:Y:S02]  /*2e60*/  LDS R2, [R2] ;  /* 0x0000000002027984 */ /* 0x000e640000000800 */
[----:B-1----:R-:W-:-:S04]  /*2e70*/  FADD R13, R2, 9.9999999747524270788e-07 ;  /* 0x358637bd020d7421 */ /* 0x002fc80000000000 */
[----:B------:R-:W-:-:S05]  /*2e80*/  VIADD R3, R13, 0x1800000 ;  /* 0x018000000d037836 */ /* 0x000fca0000000000 */
[----:B------:R-:W-:-:S04]  /*2e90*/  LOP3.LUT R3, R3, 0x7f800000, RZ, 0xc0, !PT ;  /* 0x7f80000003037812 */ /* 0x000fc800078ec0ff */
[----:B------:R-:W-:-:S13]  /*2ea0*/  ISETP.GT.U32.AND P0, PT, R3, 0x1ffffff, PT ;  /* 0x01ffffff0300780c */ /* 0x000fda0003f04070 */
[----:B------:R-:W-:Y:S05]  /*2eb0*/  @P0 BRA `(.L_x_25) ;  /* 0x00000000000c0947 */ /* 0x000fea0003800000 */
[----:B------:R-:W-:-:S07]  /*2ec0*/  MOV R14, 0x2ee0 ;  /* 0x00002ee0000e7802 */ /* 0x000fce0000000f00 */
[----:B0-2---:R-:W-:Y:S05]  /*2ed0*/  CALL.REL.NOINC `($__internal_1_$__cuda_sm20_rcp_rn_f32_slowpath) ;  /* 0x0000002c00fc7944 */ /* 0x005fea0003c00000 */
[----:B------:R-:W-:Y:S05]  /*2ee0*/  BRA `(.L_x_26) ;  /* 0x0000000000107947 */ /* 0x000fea0003800000 */
.L_x_25:
[----:B------:R-:W1:Y:S02]  /*2ef0*/  MUFU.RCP R4, R13 ;  /* 0x0000000d00047308 */ /* 0x000e640000001000 */
[----:B-1----:R-:W-:-:S04]  /*2f00*/  FFMA R2, R13, R4, -1 ;  /* 0xbf8000000d027423 */ /* 0x002fc80000000004 */
[----:B------:R-:W-:-:S04]  /*2f10*/  FADD.FTZ R3, -R2, -RZ ;  /* 0x800000ff02037221 */ /* 0x000fc80000010100 */
[----:B------:R-:W-:-:S07]  /*2f20*/  FFMA R4, R4, R3, R4 ;  /* 0x0000000304047223 */ /* 0x000fce0000000004 */
.L_x_26:
[----:B------:R-:W-:Y:S05]  /*2f30*/  BSYNC.RECONVERGENT B1 ;  /* 0x0000000000017941 */ /* 0x000fea0003800200 */
.L_x_24:
[----:B------:R-:W-:Y:S02]  /*2f40*/  LEA R10, R6, R11, 0x6 ;  /* 0x0000000b060a7211 */ /* 0x000fe400078e30ff */
[----:B------:R-:W-:Y:S02]  /*2f50*/  R2UR UR4, R40 ;  /* 0x00000000280472ca */ /* 0x000fe400000e0000 */
[----:B------:R-:W-:Y:S01]  /*2f60*/  R2UR UR5, R41 ;  /* 0x00000000290572ca */ /* 0x000fe200000e0000 */
[----:B------:R-:W1:Y:S01]  /*2f70*/  LDS R13, [R10] ;  /* 0x000000000a0d7984 */ /* 0x000e620000000800 */
[----:B------:R-:W-:-:S05]  /*2f80*/  LEA R3, R6, R0, 0x4 ;  /* 0x0000000006037211 */ /* 0x000fca00078e20ff */
[----:B------:R-:W-:-:S04]  /*2f90*/  IMAD.WIDE.U32 R2, R3, 0x4, R8 ;  /* 0x0000000403027825 */ /* 0x000fc800078e0008 */
[----:B-1----:R-:W-:-:S05]  /*2fa0*/  FMUL R13, R13, R4 ;  /* 0x000000040d0d7220 */ /* 0x002fca0000400000 */
[----:B------:R1:W-:Y:S02]  /*2fb0*/  STG.E desc[UR4][R2.64], R13 ;  /* 0x0000000d02007986 */ /* 0x0003e4000c101904 */
.L_x_23:
[----:B------:R-:W-:Y:S05]  /*2fc0*/  BSYNC.RECONVERGENT B0 ;  /* 0x0000000000007941 */ /* 0x000fea0003800200 */
.L_x_22:
[----:B------:R-:W-:-:S05]  /*2fd0*/  VIADD R6, R6, 0x1 ;  /* 0x0000000106067836 */ /* 0x000fca0000000000 */
[----:B------:R-:W-:-:S13]  /*2fe0*/  ISETP.GE.U32.AND P0, PT, R6, R5, PT ;  /* 0x000000050600720c */ /* 0x000fda0003f06070 */
[----:B------:R-:W-:Y:S05]  /*2ff0*/  @!P0 BRA `(.L_x_27) ;  /* 0xfffffffc00848947 */ /* 0x000fea000383ffff */
[----:B------:R-:W-:Y:S05]  /*3000*/  EXIT ;  /* 0x000000000000794d */ /* 0x000fea0003800000 */
.L_x_13:
[----:B------:R-:W-:Y:S01]  /*3010*/  BSSY B0, `(.L_x_28) ;  /* 0x0000008000007945 */ /* 0x000fe20003800000 */
[----:B------:R-:W-:Y:S01]  /*3020*/  MOV R38, R25 ;  /* 0x0000001900267202 */ /* 0x000fe20000000f00 */
[----:B------:R-:W-:Y:S01]  /*3030*/  IMAD.MOV.U32 R28, RZ, RZ, 0x1f ;  /* 0x0000001fff1c7424 */ /* 0x000fe200078e00ff */
[----:B------:R-:W-:Y:S02]  /*3040*/  MOV R29, 0x10 ;  /* 0x00000010001d7802 */ /* 0x000fe40000000f00 */
[----:B0-----:R-:W-:-:S07]  /*3050*/  MOV R27, 0xffffffff ;  /* 0xffffffff001b7802 */ /* 0x001fce0000000f00 */
[----:B-1----:R-:W-:Y:S05]  /*3060*/  WARPSYNC.COLLECTIVE R27, `(.L_x_29) ;  /* 0x000000001b087348 */ /* 0x002fea0003c00000 */
[----:B-1----:R0:W1:Y:S02]  /*3070*/  SHFL.BFLY P4, R35, R38, R29, R28 ;  /* 0x0c00001d26237389 */ /* 0x002064000008001c */
[----:B01----:R-:W-:Y:S05]  /*3080*/  ENDCOLLECTIVE ;  /* 0x000000000000791b */ /* 0x003fea0003800000 */
.L_x_29:
[----:B------:R-:W-:Y:S05]  /*3090*/  BSYNC B0 ;  /* 0x0000000000007941 */ /* 0x000fea0003800000 */
.L_x_28:
[----:B------:R-:W-:Y:S01]  /*30a0*/  FMNMX R38, R35, R25, !PT ;  /* 0x0000001923267209 */ /* 0x000fe20007800000 */
[----:B------:R-:W-:Y:S01]  /*30b0*/  IMAD.MOV.U32 R28, RZ, RZ, 0x1f ;  /* 0x0000001fff1c7424 */ /* 0x000fe200078e00ff */
[----:B------:R-:W-:Y:S02]  /*30c0*/  MOV R29, 0x8 ;  /* 0x00000008001d7802 */ /* 0x000fe40000000f00 */
[----:B------:R-:W-:Y:S02]  /*30d0*/  MOV R27, 0xffffffff ;  /* 0xffffffff001b7802 */ /* 0x000fe40000000f00 */
[----:B------:R-:W-:-:S13]  /*30e0*/  PLOP3.LUT P0, PT, PT, PT, PT, 0x80, 0x8 ;  /* 0x000000000008781c */ /* 0x000fda0003f0f070 */
[----:B------:R-:W-:Y:S05]  /*30f0*/  WARPSYNC.COLLECTIVE R27, `(.L_x_30) ;  /* 0x000000001b087348 */ /* 0x000fea0003c00000 */
[----:B------:R0:W1:Y:S02]  /*3100*/  SHFL.BFLY P4, R35, R38, R29, R28 ;  /* 0x0c00001d26237389 */ /* 0x000064000008001c */
[----:B01----:R-:W-:Y:S05]  /*3110*/  ENDCOLLECTIVE ;  /* 0x000000000000791b */ /* 0x003fea0003800000 */
.L_x_30:
[----:B------:R-:W-:Y:S01]  /*3120*/  IMAD.MOV.U32 R29, RZ, RZ, 0x4 ;  /* 0x00000004ff1d7424 */ /* 0x000fe200078e00ff */
[----:B------:R-:W-:-:S04]  /*3130*/  FMNMX R24, R38, R35, !PT ;  /* 0x0000002326187209 */ /* 0x000fc80007800000 */
[----:B------:R-:W-:-:S07]  /*3140*/  MOV R38, R24 ;  /* 0x0000001800267202 */ /* 0x000fce0000000f00 */
[----:B------:R-:W-:Y:S05]  /*3150*/  WARPSYNC.COLLECTIVE R27, `(.L_x_31) ;  /* 0x000000001b087348 */ /* 0x000fea0003c00000 */
[----:B------:R0:W1:Y:S02]  /*3160*/  SHFL.BFLY P4, R35, R38, R29, R28 ;  /* 0x0c00001d26237389 */ /* 0x000064000008001c */
[----:B01----:R-:W-:Y:S05]  /*3170*/  ENDCOLLECTIVE ;  /* 0x000000000000791b */ /* 0x003fea0003800000 */
.L_x_31:
[----:B------:R-:W-:Y:S02]  /*3180*/  MOV R29, 0x2 ;  /* 0x00000002001d7802 */ /* 0x000fe40000000f00 */
[----:B------:R-:W-:-:S04]  /*3190*/  FMNMX R31, R24, R35, !PT ;  /* 0x00000023181f7209 */ /* 0x000fc80007800000 */
[----:B------:R-:W-:-:S07]  /*31a0*/  MOV R38, R31 ;  /* 0x0000001f00267202 */ /* 0x000fce0000000f00 */
[----:B------:R-:W-:Y:S05]  /*31b0*/  WARPSYNC.COLLECTIVE R27, `(.L_x_32) ;  /* 0x000000001b087348 */ /* 0x000fea0003c00000 */
[----:B------:R0:W1:Y:S02]  /*31c0*/  SHFL.BFLY P4, R35, R38, R29, R28 ;  /* 0x0c00001d26237389 */ /* 0x000064000008001c */
[----:B01----:R-:W-:Y:S05]  /*31d0*/  ENDCOLLECTIVE ;  /* 0x000000000000791b */ /* 0x003fea0003800000 */
.L_x_32:
[----:B------:R-:W-:Y:S02]  /*31e0*/  MOV R29, 0x1 ;  /* 0x00000001001d7802 */ /* 0x000fe40000000f00 */
[----:B------:R-:W-:-:S05]  /*31f0*/  FMNMX R37, R31, R35, !PT ;  /* 0x000000231f257209 */ /* 0x000fca0007800000 */
[----:B------:R-:W-:-:S07]  /*3200*/  IMAD.MOV.U32 R38, RZ, RZ, R37 ;  /* 0x000000ffff267224 */ /* 0x000fce00078e0025 */
[----:B------:R-:W-:Y:S05]  /*3210*/  WARPSYNC.COLLECTIVE R27, `(.L_x_33) ;  /* 0x000000001b087348 */ /* 0x000fea0003c00000 */
[----:B------:R0:W1:Y:S02]  /*3220*/  SHFL.BFLY P4, R35, R38, R29, R28 ;  /* 0x0c00001d26237389 */ /* 0x000064000008001c */
[----:B01----:R-:W-:Y:S05]  /*3230*/  ENDCOLLECTIVE ;  /* 0x000000000000791b */ /* 0x003fea0003800000 */
.L_x_33:
[----:B------:R-:W-:Y:S02]  /*3240*/  MOV R29, 0x10 ;  /* 0x00000010001d7802 */ /* 0x000fe40000000f00 */
[----:B------:R-:W-:-:S05]  /*3250*/  FMNMX R26, R37, R35, !PT ;  /* 0x00000023251a7209 */ /* 0x000fca0007800000 */
        /* <DEDUP_REMOVED lines=10> */
[----:B------:R-:W-:-:S07]  /*3300*/  MOV R38, R34 ;  /* 0x0000002200267202 */ /* 0x000fce0000000f00 */
[----:B------:R-:W-:Y:S05]  /*3310*/  WARPSYNC.COLLECTIVE R27, `(.L_x_34) ;  /* 0x000000001b087348 */ /* 0x000fea0003c00000 */
[----:B------:R0:W1:Y:S02]  /*3320*/  SHFL.BFLY P4, R35, R38, R29, R28 ;  /* 0x0c00001d26237389 */ /* 0x000064000008001c */
[----:B01----:R-:W-:Y:S05]  /*3330*/  ENDCOLLECTIVE ;  /* 0x000000000000791b */ /* 0x003fea0003800000 */
.L_x_34:
[----:B------:R-:W-:Y:S01]  /*3340*/  MOV R29, 0x8 ;  /* 0x00000008001d7802 */ /* 0x000fe20000000f00 */
[----:B------:R-:W-:-:S04]  /*3350*/  FADD R31, R35, R34 ;  /* 0x00000022231f7221 */ /* 0x000fc80000000000 */
[----:B------:R-:W-:-:S07]  /*3360*/  IMAD.MOV.U32 R38, RZ, RZ, R31 ;  /* 0x000000ffff267224 */ /* 0x000fce00078e001f */
[----:B------:R-:W-:Y:S05]  /*3370*/  WARPSYNC.COLLECTIVE R27, `(.L_x_35) ;  /* 0x000000001b087348 */ /* 0x000fea0003c00000 */
[----:B------:R0:W1:Y:S02]  /*3380*/  SHFL.BFLY P4, R35, R38, R29, R28 ;  /* 0x0c00001d26237389 */ /* 0x000064000008001c */
[----:B01----:R-:W-:Y:S05]  /*3390*/  ENDCOLLECTIVE ;  /* 0x000000000000791b */ /* 0x003fea0003800000 */
.L_x_35:
[----:B------:R-:W-:Y:S02]  /*33a0*/  IMAD.MOV.U32 R29, RZ, RZ, 0x4 ;  /* 0x00000004ff1d7424 */ /* 0x000fe400078e00ff */
[----:B------:R-:W-:-:S05]  /*33b0*/  FADD R37, R31, R35 ;  /* 0x000000231f257221 */ /* 0x000fca0000000000 */
[----:B------:R-:W-:-:S07]  /*33c0*/  MOV R38, R37 ;  /* 0x0000002500267202 */ /* 0x000fce0000000f00 */
[----:B------:R-:W-:Y:S05]  /*33d0*/  WARPSYNC.COLLECTIVE R27, `(.L_x_36) ;  /* 0x000000001b087348 */ /* 0x000fea0003c00000 */
[----:B------:R0:W1:Y:S02]  /*33e0*/  SHFL.BFLY P4, R35, R38, R29, R28 ;  /* 0x0c00001d26237389 */ /* 0x000064000008001c */
[----:B01----:R-:W-:Y:S05]  /*33f0*/  ENDCOLLECTIVE ;  /* 0x000000000000791b */ /* 0x003fea0003800000 */
.L_x_36:
[----:B------:R-:W-:Y:S01]  /*3400*/  MOV R29, 0x2 ;  /* 0x00000002001d7802 */ /* 0x000fe20000000f00 */
[----:B------:R-:W-:-:S05]  /*3410*/  FADD R39, R37, R35 ;  /* 0x0000002325277221 */ /* 0x000fca0000000000 */
[----:B------:R-:W-:-:S07]  /*3420*/  MOV R38, R39 ;  /* 0x0000002700267202 */ /* 0x000fce0000000f00 */
[----:B------:R-:W-:Y:S05]  /*3430*/  WARPSYNC.COLLECTIVE R27, `(.L_x_37) ;  /* 0x000000001b087348 */ /* 0x000fea0003c00000 */
[----:B------:R0:W1:Y:S02]  /*3440*/  SHFL.BFLY P4, R35, R38, R29, R28 ;  /* 0x0c00001d26237389 */ /* 0x000064000008001c */
[----:B01----:R-:W-:Y:S05]  /*3450*/  ENDCOLLECTIVE ;  /* 0x000000000000791b */ /* 0x003fea0003800000 */
.L_x_37:
[----:B------:R-:W-:Y:S01]  /*3460*/  MOV R29, 0x1 ;  /* 0x00000001001d7802 */ /* 0x000fe20000000f00 */
[----:B------:R-:W-:-:S04]  /*3470*/  FADD R25, R39, R35 ;  /* 0x0000002327197221 */ /* 0x000fc80000000000 */
[----:B------:R-:W-:-:S07]  /*3480*/  IMAD.MOV.U32 R38, RZ, RZ, R25 ;  /* 0x000000ffff267224 */ /* 0x000fce00078e0019 */
[----:B------:R-:W-:Y:S05]  /*3490*/  WARPSYNC.COLLECTIVE R27, `(.L_x_38) ;  /* 0x000000001b087348 */ /* 0x000fea0003c00000 */
[----:B------:R0:W1:Y:S02]  /*34a0*/  SHFL.BFLY P4, R35, R38, R29, R28 ;  /* 0x0c00001d26237389 */ /* 0x000064000008001c */
[----:B01----:R-:W-:Y:S05]  /*34b0*/  ENDCOLLECTIVE ;  /* 0x000000000000791b */ /* 0x003fea0003800000 */
.L_x_38:
[----:B------:R-:W-:Y:S01]  /*34c0*/  MOV R24, R35 ;  /* 0x0000002300187202 */ /* 0x000fe20000000f00 */
[----:B------:R-:W-:Y:S06]  /*34d0*/  BRA `(.L_x_39) ;  /* 0xffffffe000107947 */ /* 0x000fec000383ffff */
.L_x_16:
[----:B------:R-:W-:Y:S01]  /*34e0*/  BSSY B0, `(.L_x_40) ;  /* 0x0000007000007945 */ /* 0x000fe20003800000 */
[----:B------:R-:W-:Y:S01]  /*34f0*/  IMAD.MOV.U32 R29, RZ, RZ, 0x10 ;  /* 0x00000010ff1d7424 */ /* 0x000fe200078e00ff */
[----:B------:R-:W-:Y:S02]  /*3500*/  MOV R28, 0x1f ;  /* 0x0000001f001c7802 */ /* 0x000fe40000000f00 */
[----:B------:R-:W-:-:S07]  /*3510*/  MOV R27, 0xffffffff ;  /* 0xffffffff001b7802 */ /* 0x000fce0000000f00 */
[----:B0-2---:R-:W-:Y:S05]  /*3520*/  WARPSYNC.COLLECTIVE R27, `(.L_x_41) ;  /* 0x000000001b087348 */ /* 0x005fea0003c00000 */
[----:B------:R1:W3:Y:S02]  /*3530*/  SHFL.BFLY P4, R35, R38, R29, R28 ;  /* 0x0c00001d26237389 */ /* 0x0002e4000008001c */
[----:B0123--:R-:W-:Y:S05]  /*3540*/  ENDCOLLECTIVE ;  /* 0x000000000000791b */ /* 0x00ffea0003800000 */
.L_x_41:
[----:B------:R-:W-:Y:S05]  /*3550*/  BSYNC B0 ;  /* 0x0000000000007941 */ /* 0x000fea0003800000 */
.L_x_40:
[----:B------:R-:W-:Y:S01]  /*3560*/  FADD R38, R35, R38 ;  /* 0x0000002623267221 */ /* 0x000fe20000000000 */
[----:B------:R-:W-:Y:S01]  /*3570*/  IMAD.MOV.U32 R29, RZ, RZ, 0x8 ;  /* 0x00000008ff1d7424 */ /* 0x000fe200078e00ff */
[----:B------:R-:W-:Y:S02]  /*3580*/  MOV R28, 0x1f ;  /* 0x0000001f001c7802 */ /* 0x000fe40000000f00 */
[----:B------:R-:W-:Y:S02]  /*3590*/  MOV R27, 0xffffffff ;  /* 0xffffffff001b7802 */ /* 0x000fe40000000f00 */
[----:B------:R-:W-:-:S07]  /*35a0*/  MOV R44, RZ ;  /* 0x000000ff002c7202 */ /* 0x000fce0000000f00 */
[----:B------:R-:W-:Y:S05]  /*35b0*/  WARPSYNC.COLLECTIVE R27, `(.L_x_42) ;  /* 0x000000001b087348 */ /* 0x000fea0003c00000 */
[----:B------:R0:W1:Y:S02]  /*35c0*/  SHFL.BFLY P4, R35, R38, R29, R28 ;  /* 0x0c00001d26237389 */ /* 0x000064000008001c */
[----:B01----:R-:W-:Y:S05]  /*35d0*/  ENDCOLLECTIVE ;  /* 0x000000000000791b */ /* 0x003fea0003800000 */
.L_x_42:
[----:B------:R-:W-:Y:S01]  /*35e0*/  MOV R29, 0x4 ;  /* 0x00000004001d7802 */ /* 0x000fe20000000f00 */
[----:B------:R-:W-:-:S04]  /*35f0*/  FADD R45, R38, R35 ;  /* 0x00000023262d7221 */ /* 0x000fc80000000000 */
[----:B------:R-:W-:-:S07]  /*3600*/  IMAD.MOV.U32 R38, RZ, RZ, R45 ;  /* 0x000000ffff267224 */ /* 0x000fce00078e002d */
[----:B------:R-:W-:Y:S05]  /*3610*/  WARPSYNC.COLLECTIVE R27, `(.L_x_43) ;  /* 0x000000001b087348 */ /* 0x000fea0003c00000 */
[----:B------:R0:W1:Y:S02]  /*3620*/  SHFL.BFLY P4, R35, R38, R29, R28 ;  /* 0x0c00001d26237389 */ /* 0x000064000008001c */
[----:B01----:R-:W-:Y:S05]  /*3630*/  ENDCOLLECTIVE ;  /* 0x000000000000791b */ /* 0x003fea0003800000 */
.L_x_43:
[----:B------:R-:W-:Y:S02]  /*3640*/  MOV R29, 0x2 ;  /* 0x00000002001d7802 */ /* 0x000fe40000000f00 */
[----:B------:R-:W-:-:S05]  /*3650*/  MOV R37, R35 ;  /* 0x0000002300257202 */ /* 0x000fca0000000f00 */
[----:B------:R-:W-:-:S04]  /*3660*/  FADD R37, R45, R37 ;  /* 0x000000252d257221 */ /* 0x000fc80000000000 */
[----:B------:R-:W-:-:S07]  /*3670*/  IMAD.MOV.U32 R38, RZ, RZ, R37 ;  /* 0x000000ffff267224 */ /* 0x000fce00078e0025 */
[----:B------:R-:W-:Y:S05]  /*3680*/  WARPSYNC.COLLECTIVE R27, `(.L_x_44) ;  /* 0x000000001b087348 */ /* 0x000fea0003c00000 */
[----:B------:R0:W1:Y:S02]  /*3690*/  SHFL.BFLY P4, R35, R38, R29, R28 ;  /* 0x0c00001d26237389 */ /* 0x000064000008001c */
[----:B01----:R-:W-:Y:S05]  /*36a0*/  ENDCOLLECTIVE ;  /* 0x000000000000791b */ /* 0x003fea0003800000 */
.L_x_44:
[----:B------:R-:W-:Y:S02]  /*36b0*/  IMAD.MOV.U32 R29, RZ, RZ, 0x1 ;  /* 0x00000001ff1d7424 */ /* 0x000fe400078e00ff */
[----:B------:R-:W-:-:S05]  /*36c0*/  FADD R37, R37, R35 ;  /* 0x0000002325257221 */ /* 0x000fca0000000000 */
[----:B------:R-:W-:-:S07]  /*36d0*/  MOV R38, R37 ;  /* 0x0000002500267202 */ /* 0x000fce0000000f00 */
[----:B------:R-:W-:Y:S05]  /*36e0*/  WARPSYNC.COLLECTIVE R27, `(.L_x_45) ;  /* 0x000000001b087348 */ /* 0x000fea0003c00000 */
[----:B------:R0:W1:Y:S02]  /*36f0*/  SHFL.BFLY P4, R35, R38, R29, R28 ;  /* 0x0c00001d26237389 */ /* 0x000064000008001c */
[----:B01----:R-:W-:Y:S05]  /*3700*/  ENDCOLLECTIVE ;  /* 0x000000000000791b */ /* 0x003fea0003800000 */
.L_x_45:
[----:B------:R-:W-:Y:S02]  /*3710*/  MOV R29, 0x10 ;  /* 0x00000010001d7802 */ /* 0x000fe40000000f00 */
[----:B------:R-:W-:-:S05]  /*3720*/  MOV R28, R35 ;  /* 0x00000023001c7202 */ /* 0x000fca0000000f00 */
[----:B------:R-:W-:Y:S01]  /*3730*/  FADD R37, R37, R28 ;  /* 0x0000001c25257221 */ /* 0x000fe20000000000 */
[----:B------:R-:W-:-:S03]  /*3740*/  IMAD.MOV.U32 R28, RZ, RZ, 0x1f ;  /* 0x0000001fff1c7424 */ /* 0x000fc600078e00ff */
[----:B------:R-:W-:Y:S02]  /*3750*/  @!P3 FADD R20, R37, R20 ;  /* 0x000000142514b221 */ /* 0x000fe40000000000 */
[----:B------:R-:W0:Y:S02]  /*3760*/  @!P2 LDS.U16 R37, [R36+0x22] ;  /* 0x000022002425a984 */ /* 0x000e240000000400 */
[----:B0-----:R-:W-:-:S05]  /*3770*/  @!P2 HADD2.F32 R37, -RZ, R37.H0_H0 ;  /* 0x20000025ff25a230 */ /* 0x001fca0000004100 */
[----:B------:R-:W-:-:S04]  /*3780*/  @!P2 FMUL R37, R37, R34 ;  /* 0x000000222525a220 */ /* 0x000fc80000400000 */
[----:B------:R-:W-:-:S05]  /*3790*/  @!P2 IMAD.MOV.U32 R44, RZ, RZ, R37 ;  /* 0x000000ffff2ca224 */ /* 0x000fca00078e0025 */
[----:B------:R-:W-:-:S07]  /*37a0*/  MOV R38, R44 ;  /* 0x0000002c00267202 */ /* 0x000fce0000000f00 */
[----:B------:R-:W-:Y:S05]  /*37b0*/  WARPSYNC.COLLECTIVE R27, `(.L_x_46) ;  /* 0x000000001b087348 */ /* 0x000fea0003c00000 */
[----:B------:R0:W1:Y:S02]  /*37c0*/  SHFL.BFLY P4, R35, R38, R29, R28 ;  /* 0x0c00001d26237389 */ /* 0x000064000008001c */
[----:B01----:R-:W-:Y:S05]  /*37d0*/  ENDCOLLECTIVE ;  /* 0x000000000000791b */ /* 0x003fea0003800000 */
.L_x_46:
[----:B------:R-:W-:Y:S01]  /*37e0*/  IMAD.MOV.U32 R29, RZ, RZ, 0x8 ;  /* 0x00000008ff1d7424 */ /* 0x000fe200078e00ff */
[----:B------:R-:W-:-:S05]  /*37f0*/  MOV R37, R35 ;  /* 0x0000002300257202 */ /* 0x000fca0000000f00 */
[----:B------:R-:W-:-:S05]  /*3800*/  FADD R44, R37, R44 ;  /* 0x0000002c252c7221 */ /* 0x000fca0000000000 */
[----:B------:R-:W-:-:S07]  /*3810*/  MOV R38, R44 ;  /* 0x0000002c00267202 */ /* 0x000fce0000000f00 */
[----:B------:R-:W-:Y:S05]  /*3820*/  WARPSYNC.COLLECTIVE R27, `(.L_x_47) ;  /* 0x000000001b087348 */ /* 0x000fea0003c00000 */
[----:B------:R0:W1:Y:S02]  /*3830*/  SHFL.BFLY P4, R35, R38, R29, R28 ;  /* 0x0c00001d26237389 */ /* 0x000064000008001c */
[----:B01----:R-:W-:Y:S05]  /*3840*/  ENDCOLLECTIVE ;  /* 0x000000000000791b */ /* 0x003fea0003800000 */
.L_x_47:
[----:B------:R-:W-:Y:S01]  /*3850*/  MOV R29, 0x4 ;  /* 0x00000004001d7802 */ /* 0x000fe20000000f00 */
[----:B------:R-:W-:-:S07]  /*3860*/  FADD R38, R44, R35 ;  /* 0x000000232c267221 */ /* 0x000fce0000000000 */
[----:B------:R-:W-:Y:S05]  /*3870*/  WARPSYNC.COLLECTIVE R27, `(.L_x_48) ;  /* 0x000000001b087348 */ /* 0x000fea0003c00000 */
[----:B------:R0:W1:Y:S02]  /*3880*/  SHFL.BFLY P4, R35, R38, R29, R28 ;  /* 0x0c00001d26237389 */ /* 0x000064000008001c */
[----:B01----:R-:W-:Y:S05]  /*3890*/  ENDCOLLECTIVE ;  /* 0x000000000000791b */ /* 0x003fea0003800000 */
.L_x_48:
[----:B------:R-:W-:Y:S02]  /*38a0*/  MOV R29, 0x2 ;  /* 0x00000002001d7802 */ /* 0x000fe40000000f00 */
[----:B------:R-:W-:-:S05]  /*38b0*/  MOV R44, R35 ;  /* 0x00000023002c7202 */ /* 0x000fca0000000f00 */
[----:B------:R-:W-:-:S04]  /*38c0*/  FADD R39, R38, R44 ;  /* 0x0000002c26277221 */ /* 0x000fc80000000000 */
[----:B------:R-:W-:-:S07]  /*38d0*/  IMAD.MOV.U32 R38, RZ, RZ, R39 ;  /* 0x000000ffff267224 */ /* 0x000fce00078e0027 */
[----:B------:R-:W-:Y:S05]  /*38e0*/  WARPSYNC.COLLECTIVE R27, `(.L_x_49) ;  /* 0x000000001b087348 */ /* 0x000fea0003c00000 */
[----:B------:R0:W1:Y:S02]  /*38f0*/  SHFL.BFLY P4, R35, R38, R29, R28 ;  /* 0x0c00001d26237389 */ /* 0x000064000008001c */
[----:B01----:R-:W-:Y:S05]  /*3900*/  ENDCOLLECTIVE ;  /* 0x000000000000791b */ /* 0x003fea0003800000 */
.L_x_49:
[----:B------:R-:W-:Y:S02]  /*3910*/  MOV R29, 0x1 ;  /* 0x00000001001d7802 */ /* 0x000fe40000000f00 */
[----:B------:R-:W-:-:S05]  /*3920*/  MOV R45, R35 ;  /* 0x00000023002d7202 */ /* 0x000fca0000000f00 */
[----:B------:R-:W-:-:S04]  /*3930*/  FADD R37, R39, R45 ;  /* 0x0000002d27257221 */ /* 0x000fc80000000000 */
[----:B------:R-:W-:-:S07]  /*3940*/  IMAD.MOV.U32 R38, RZ, RZ, R37 ;  /* 0x000000ffff267224 */ /* 0x000fce00078e0025 */
[----:B------:R-:W-:Y:S05]  /*3950*/  WARPSYNC.COLLECTIVE R27, `(.L_x_50) ;  /* 0x000000001b087348 */ /* 0x000fea0003c00000 */
[----:B------:R0:W1:Y:S02]  /*3960*/  SHFL.BFLY P4, R35, R38, R29, R28 ;  /* 0x0c00001d26237389 */ /* 0x000064000008001c */
[----:B01----:R-:W-:Y:S05]  /*3970*/  ENDCOLLECTIVE ;  /* 0x000000000000791b */ /* 0x003fea0003800000 */
.L_x_50:
[----:B------:R-:W-:Y:S01]  /*3980*/  IMAD.MOV.U32 R29, RZ, RZ, 0x10 ;  /* 0x00000010ff1d7424 */ /* 0x000fe200078e00ff */
[----:B------:R-:W-:-:S05]  /*3990*/  MOV R39, R35 ;  /* 0x0000002300277202 */ /* 0x000fca0000000f00 */
[----:B------:R-:W-:Y:S02]  /*39a0*/  FADD R44, R37, R39 ;  /* 0x00000027252c7221 */ /* 0x000fe40000000000 */
[----:B------:R-:W0:Y:S02]  /*39b0*/  @!P2 LDS.U16 R39, [R36+0x44] ;  /* 0x000044002427a984 */ /* 0x000e240000000400 */
[----:B------:R-:W-:Y:S01]  /*39c0*/  @!P3 FADD R21, R44, R21 ;  /* 0x000000152c15b221 */ /* 0x000fe20000000000 */
[----:B0-----:R-:W-:-:S05]  /*39d0*/  @!P2 HADD2.F32 R39, -RZ, R39.H0_H0 ;  /* 0x20000027ff27a230 */ /* 0x001fca0000004100 */
[----:B------:R-:W-:Y:S01]  /*39e0*/  @!P2 FMUL R27, R39, R34 ;  /* 0x00000022271ba220 */ /* 0x000fe20000400000 */
[----:B------:R-:W-:-:S04]  /*39f0*/  IMAD.MOV.U32 R39, RZ, RZ, RZ ;  /* 0x000000ffff277224 */ /* 0x000fc800078e00ff */
[----:B------:R-:W-:Y:S02]  /*3a00*/  @!P2 MOV R39, R27 ;  /* 0x0000001b0027a202 */ /* 0x000fe40000000f00 */
[----:B------:R-:W-:Y:S02]  /*3a10*/  MOV R27, 0xffffffff ;  /* 0xffffffff001b7802 */ /* 0x000fe40000000f00 */
[----:B------:R-:W-:-:S07]  /*3a20*/  MOV R38, R39 ;  /* 0x0000002700267202 */ /* 0x000fce0000000f00 */
[----:B------:R-:W-:Y:S05]  /*3a30*/  WARPSYNC.COLLECTIVE R27, `(.L_x_51) ;  /* 0x000000001b087348 */ /* 0x000fea0003c00000 */
[----:B------:R0:W1:Y:S02]  /*3a40*/  SHFL.BFLY P4, R35, R38, R29, R28 ;  /* 0x0c00001d26237389 */ /* 0x000064000008001c */
[----:B01----:R-:W-:Y:S05]  /*3a50*/  ENDCOLLECTIVE ;  /* 0x000000000000791b */ /* 0x003fea0003800000 */
.L_x_51:
[----:B------:R-:W-:Y:S02]  /*3a60*/  MOV R29, 0x8 ;  /* 0x00000008001d7802 */ /* 0x000fe40000000f00 */
[----:B------:R-:W-:-:S05]  /*3a70*/  MOV R45, R35 ;  /* 0x00000023002d7202 */ /* 0x000fca0000000f00 */
[----:B------:R-:W-:Y:S01]  /*3a80*/  FADD R45, R45, R39 ;  /* 0x000000272d2d7221 */ /* 0x000fe20000000000 */
[----:B------:R-:W-:-:S03]  /*3a90*/  MOV R39, RZ ;  /* 0x000000ff00277202 */ /* 0x000fc60000000f00 */
[----:B------:R-:W-:-:S07]  /*3aa0*/  IMAD.MOV.U32 R38, RZ, RZ, R45 ;  /* 0x000000ffff267224 */ /* 0x000fce00078e002d */
[----:B------:R-:W-:Y:S05]  /*3ab0*/  WARPSYNC.COLLECTIVE R27, `(.L_x_52) ;  /* 0x000000001b087348 */ /* 0x000fea0003c00000 */
[----:B------:R0:W1:Y:S02]  /*3ac0*/  SHFL.BFLY P4, R35, R38, R29, R28 ;  /* 0x0c00001d26237389 */ /* 0x000064000008001c */
[----:B01----:R-:W-:Y:S05]  /*3ad0*/  ENDCOLLECTIVE ;  /* 0x000000000000791b */ /* 0x003fea0003800000 */
.L_x_52:
[----:B------:R-:W-:Y:S02]  /*3ae0*/  MOV R29, 0x4 ;  /* 0x00000004001d7802 */ /* 0x000fe40000000f00 */
[----:B------:R-:W-:-:S05]  /*3af0*/  MOV R27, R35 ;  /* 0x00000023001b7202 */ /* 0x000fca0000000f00 */
[----:B------:R-:W-:Y:S01]  /*3b00*/  FADD R44, R45, R27 ;  /* 0x0000001b2d2c7221 */ /* 0x000fe20000000000 */
[----:B------:R-:W-:-:S03]  /*3b10*/  MOV R27, 0xffffffff ;  /* 0xffffffff001b7802 */ /* 0x000fc60000000f00 */
[----:B------:R-:W-:-:S07]  /*3b20*/  IMAD.MOV.U32 R38, RZ, RZ, R44 ;  /* 0x000000ffff267224 */ /* 0x000fce00078e002c */
[----:B------:R-:W-:Y:S05]  /*3b30*/  WARPSYNC.COLLECTIVE R27, `(.L_x_53) ;  /* 0x000000001b087348 */ /* 0x000fea0003c00000 */
[----:B------:R0:W1:Y:S02]  /*3b40*/  SHFL.BFLY P4, R35, R38, R29, R28 ;  /* 0x0c00001d26237389 */ /* 0x000064000008001c */
[----:B01----:R-:W-:Y:S05]  /*3b50*/  ENDCOLLECTIVE ;  /* 0x000000000000791b */ /* 0x003fea0003800000 */
.L_x_53:
[----:B------:R-:W-:Y:S01]  /*3b60*/  MOV R29, 0x2 ;  /* 0x00000002001d7802 */ /* 0x000fe20000000f00 */
[----:B------:R-:W-:-:S04]  /*3b70*/  IMAD.MOV.U32 R27, RZ, RZ, R35 ;  /* 0x000000ffff1b7224 */ /* 0x000fc800078e0023 */
[----:B------:R-:W-:Y:S01]  /*3b80*/  FADD R38, R44, R27 ;  /* 0x0000001b2c267221 */ /* 0x000fe20000000000 */
[----:B------:R-:W-:-:S07]  /*3b90*/  MOV R27, 0xffffffff ;  /* 0xffffffff001b7802 */ /* 0x000fce0000000f00 */
[----:B------:R-:W-:Y:S05]  /*3ba0*/  WARPSYNC.COLLECTIVE R27, `(.L_x_54) ;  /* 0x000000001b087348 */ /* 0x000fea0003c00000 */
[----:B------:R0:W1:Y:S02]  /*3bb0*/  SHFL.BFLY P4, R35, R38, R29, R28 ;  /* 0x0c00001d26237389 */ /* 0x000064000008001c */
[----:B01----:R-:W-:Y:S05]  /*3bc0*/  ENDCOLLECTIVE ;  /* 0x000000000000791b */ /* 0x003fea0003800000 */
.L_x_54:
[----:B------:R-:W-:Y:S01]  /*3bd0*/  MOV R29, 0x1 ;  /* 0x00000001001d7802 */ /* 0x000fe20000000f00 */
[----:B------:R-:W-:-:S04]  /*3be0*/  IMAD.MOV.U32 R45, RZ, RZ, R35 ;  /* 0x000000ffff2d7224 */ /* 0x000fc800078e0023 */
[----:B------:R-:W-:-:S05]  /*3bf0*/  FADD R45, R38, R45 ;  /* 0x0000002d262d7221 */ /* 0x000fca0000000000 */
[----:B------:R-:W-:-:S07]  /*3c00*/  MOV R38, R45 ;  /* 0x0000002d00267202 */ /* 0x000fce0000000f00 */
[----:B------:R-:W-:Y:S05]  /*3c10*/  WARPSYNC.COLLECTIVE R27, `(.L_x_55) ;  /* 0x000000001b087348 */ /* 0x000fea0003c00000 */
[----:B------:R0:W1:Y:S02]  /*3c20*/  SHFL.BFLY P4, R35, R38, R29, R28 ;  /* 0x0c00001d26237389 */ /* 0x000064000008001c */
[----:B01----:R-:W-:Y:S05]  /*3c30*/  ENDCOLLECTIVE ;  /* 0x000000000000791b */ /* 0x003fea0003800000 */
.L_x_55:
[----:B------:R-:W-:Y:S01]  /*3c40*/  MOV R29, 0x10 ;  /* 0x00000010001d7802 */ /* 0x000fe20000000f00 */
[----:B------:R-:W-:Y:S02]  /*3c50*/  IMAD.MOV.U32 R44, RZ, RZ, R35 ;  /* 0x000000ffff2c7224 */ /* 0x000fe400078e0023 */
[----:B------:R-:W0:Y:S02]  /*3c60*/  @!P2 LDS.U16 R35, [R36+0x66] ;  /* 0x000066002423a984 */ /* 0x000e240000000400 */
[----:B------:R-:W-:-:S04]  /*3c70*/  FADD R45, R45, R44 ;  /* 0x0000002c2d2d7221 */ /* 0x000fc80000000000 */
[----:B------:R-:W-:Y:S01]  /*3c80*/  @!P3 FADD R22, R45, R22 ;  /* 0x000000162d16b221 */ /* 0x000fe20000000000 */
[----:B------:R-:W-:Y:S01]  /*3c90*/  MOV R45, RZ ;  /* 0x000000ff002d7202 */ /* 0x000fe20000000f00 */
[----:B0-----:R-:W-:-:S05]  /*3ca0*/  @!P2 HADD2.F32 R35, -RZ, R35.H0_H0 ;  /* 0x20000023ff23a230 */ /* 0x001fca0000004100 */
[----:B------:R-:W-:-:S05]  /*3cb0*/  @!P2 FMUL R35, R35, R34 ;  /* 0x000000222323a220 */ /* 0x000fca0000400000 */
[----:B------:R-:W-:-:S05]  /*3cc0*/  @!P2 MOV R45, R35 ;  /* 0x00000023002da202 */ /* 0x000fca0000000f00 */
[----:B------:R-:W-:-:S07]  /*3cd0*/  IMAD.MOV.U32 R38, RZ, RZ, R45 ;  /* 0x000000ffff267224 */ /* 0x000fce00078e002d */
[----:B------:R-:W-:Y:S05]  /*3ce0*/  WARPSYNC.COLLECTIVE R27, `(.L_x_56) ;  /* 0x000000001b087348 */ /* 0x000fea0003c00000 */
[----:B------:R0:W1:Y:S02]  /*3cf0*/  SHFL.BFLY P4, R35, R38, R29, R28 ;  /* 0x0c00001d26237389 */ /* 0x000064000008001c */
[----:B01----:R-:W-:Y:S05]  /*3d00*/  ENDCOLLECTIVE ;  /* 0x000000000000791b */ /* 0x003fea0003800000 */
.L_x_56:
[----:B------:R-:W-:Y:S02]  /*3d10*/  MOV R29, 0x8 ;  /* 0x00000008001d7802 */ /* 0x000fe40000000f00 */
[----:B------:R-:W-:-:S05]  /*3d20*/  MOV R44, R35 ;  /* 0x00000023002c7202 */ /* 0x000fca0000000f00 */
[----:B------:R-:W-:-:S04]  /*3d30*/  FADD R44, R44, R45 ;  /* 0x0000002d2c2c7221 */ /* 0x000fc80000000000 */
[----:B------:R-:W-:-:S07]  /*3d40*/  IMAD.MOV.U32 R38, RZ, RZ, R44 ;  /* 0x000000ffff267224 */ /* 0x000fce00078e002c */
[----:B------:R-:W-:Y:S05]  /*3d50*/  WARPSYNC.COLLECTIVE R27, `(.L_x_57) ;  /* 0x000000001b087348 */ /* 0x000fea0003c00000 */
[----:B------:R0:W1:Y:S02]  /*3d60*/  SHFL.BFLY P4, R35, R38, R29, R28 ;  /* 0x0c00001d26237389 */ /* 0x000064000008001c */
[----:B01----:R-:W-:Y:S05]  /*3d70*/  ENDCOLLECTIVE ;  /* 0x000000000000791b */ /* 0x003fea0003800000 */
.L_x_57:
[----:B------:R-:W-:Y:S02]  /*3d80*/  MOV R29, 0x4 ;  /* 0x00000004001d7802 */ /* 0x000fe40000000f00 */
[----:B------:R-:W-:-:S05]  /*3d90*/  MOV R37, R35 ;  /* 0x0000002300257202 */ /* 0x000fca0000000f00 */
[----:B------:R-:W-:-:S04]  /*3da0*/  FADD R37, R44, R37 ;  /* 0x000000252c257221 */ /* 0x000fc80000000000 */
[----:B------:R-:W-:-:S07]  /*3db0*/  IMAD.MOV.U32 R38, RZ, RZ, R37 ;  /* 0x000000ffff267224 */ /* 0x000fce00078e0025 */
[----:B------:R-:W-:Y:S05]  /*3dc0*/  WARPSYNC.COLLECTIVE R27, `(.L_x_58) ;  /* 0x000000001b087348 */ /* 0x000fea0003c00000 */
[----:B------:R0:W1:Y:S02]  /*3dd0*/  SHFL.BFLY P4, R35, R38, R29, R28 ;  /* 0x0c00001d26237389 */ /* 0x000064000008001c */
[----:B01----:R-:W-:Y:S05]  /*3de0*/  ENDCOLLECTIVE ;  /* 0x000000000000791b */ /* 0x003fea0003800000 */
.L_x_58:
[----:B------:R-:W-:Y:S02]  /*3df0*/  MOV R29, 0x2 ;  /* 0x00000002001d7802 */ /* 0x000fe40000000f00 */
[----:B------:R-:W-:-:S05]  /*3e00*/  MOV R45, R35 ;  /* 0x00000023002d7202 */ /* 0x000fca0000000f00 */
[----:B------:R-:W-:-:S04]  /*3e10*/  FADD R45, R37, R45 ;  /* 0x0000002d252d7221 */ /* 0x000fc80000000000 */
[----:B------:R-:W-:-:S07]  /*3e20*/  IMAD.MOV.U32 R38, RZ, RZ, R45 ;  /* 0x000000ffff267224 */ /* 0x000fce00078e002d */
[----:B------:R-:W-:Y:S05]  /*3e30*/  WARPSYNC.COLLECTIVE R27, `(.L_x_59) ;  /* 0x000000001b087348 */ /* 0x000fea0003c00000 */
[----:B------:R0:W1:Y:S02]  /*3e40*/  SHFL.BFLY P4, R35, R38, R29, R28 ;  /* 0x0c00001d26237389 */ /* 0x000064000008001c */
[----:B01----:R-:W-:Y:S05]  /*3e50*/  ENDCOLLECTIVE ;  /* 0x000000000000791b */ /* 0x003fea0003800000 */
.L_x_59:
[----:B------:R-:W-:Y:S02]  /*3e60*/  IMAD.MOV.U32 R29, RZ, RZ, 0x1 ;  /* 0x00000001ff1d7424 */ /* 0x000fe400078e00ff */
[----:B------:R-:W-:-:S05]  /*3e70*/  FADD R44, R45, R35 ;  /* 0x000000232d2c7221 */ /* 0x000fca0000000000 */
[----:B------:R-:W-:-:S07]  /*3e80*/  MOV R38, R44 ;  /* 0x0000002c00267202 */ /* 0x000fce0000000f00 */
[----:B------:R-:W-:Y:S05]  /*3e90*/  WARPSYNC.COLLECTIVE R27, `(.L_x_60) ;  /* 0x000000001b087348 */ /* 0x000fea0003c00000 */
[----:B------:R0:W1:Y:S02]  /*3ea0*/  SHFL.BFLY P4, R35, R38, R29, R28 ;  /* 0x0c00001d26237389 */ /* 0x000064000008001c */
[----:B01----:R-:W-:Y:S05]  /*3eb0*/  ENDCOLLECTIVE ;  /* 0x000000000000791b */ /* 0x003fea0003800000 */
.L_x_60:
[----:B------:R-:W-:Y:S02]  /*3ec0*/  MOV R29, 0x10 ;  /* 0x00000010001d7802 */ /* 0x000fe40000000f00 */
[----:B------:R-:W-:Y:S02]  /*3ed0*/  MOV R27, R35 ;  /* 0x00000023001b7202 */ /* 0x000fe40000000f00 */
[----:B------:R-:W0:Y:S03]  /*3ee0*/  @!P2 LDS.U16 R35, [R36+0x88] ;  /* 0x000088002423a984 */ /* 0x000e260000000400 */
[----:B------:R-:W-:Y:S01]  /*3ef0*/  FADD R44, R44, R27 ;  /* 0x0000001b2c2c7221 */ /* 0x000fe20000000000 */
[----:B------:R-:W-:-:S03]  /*3f00*/  IMAD.MOV.U32 R27, RZ, RZ, -0x1 ;  /* 0xffffffffff1b7424 */ /* 0x000fc600078e00ff */
[----:B------:R-:W-:Y:S01]  /*3f10*/  @!P3 FADD R23, R44, R23 ;  /* 0x000000172c17b221 */ /* 0x000fe20000000000 */
[----:B0-----:R-:W-:-:S05]  /*3f20*/  @!P2 HADD2.F32 R35, -RZ, R35.H0_H0 ;  /* 0x20000023ff23a230 */ /* 0x001fca0000004100 */
[----:B------:R-:W-:-:S04]  /*3f30*/  @!P2 FMUL R35, R35, R34 ;  /* 0x000000222323a220 */ /* 0x000fc80000400000 */
[----:B------:R-:W-:-:S05]  /*3f40*/  @!P2 IMAD.MOV.U32 R39, RZ, RZ, R35 ;  /* 0x000000ffff27a224 */ /* 0x000fca00078e0023 */
[----:B------:R-:W-:-:S07]  /*3f50*/  MOV R38, R39 ;  /* 0x0000002700267202 */ /* 0x000fce0000000f00 */
[----:B------:R-:W-:Y:S05]  /*3f60*/  WARPSYNC.COLLECTIVE R27, `(.L_x_61) ;  /* 0x000000001b087348 */ /* 0x000fea0003c00000 */
[----:B------:R0:W1:Y:S02]  /*3f70*/  SHFL.BFLY P4, R35, R38, R29, R28 ;  /* 0x0c00001d26237389 */ /* 0x000064000008001c */
[----:B01----:R-:W-:Y:S05]  /*3f80*/  ENDCOLLECTIVE ;  /* 0x000000000000791b */ /* 0x003fea0003800000 */
.L_x_61:
[----:B------:R-:W-:Y:S01]  /*3f90*/  IMAD.MOV.U32 R29, RZ, RZ, 0x8 ;  /* 0x00000008ff1d7424 */ /* 0x000fe200078e00ff */
[----:B------:R-:W-:-:S05]  /*3fa0*/  MOV R28, R35 ;  /* 0x00000023001c7202 */ /* 0x000fca0000000f00 */
[----:B------:R-:W-:Y:S01]  /*3fb0*/  FADD R44, R28, R39 ;  /* 0x000000271c2c7221 */ /* 0x000fe20000000000 */
[----:B------:R-:W-:-:S04]  /*3fc0*/  MOV R28, 0x1f ;  /* 0x0000001f001c7802 */ /* 0x000fc80000000f00 */
[----:B------:R-:W-:-:S07]  /*3fd0*/  MOV R38, R44 ;  /* 0x0000002c00267202 */ /* 0x000fce0000000f00 */
[----:B------:R-:W-:Y:S05]  /*3fe0*/  WARPSYNC.COLLECTIVE R27, `(.L_x_62) ;  /* 0x000000001b087348 */ /* 0x000fea0003c00000 */
[----:B------:R0:W1:Y:S02]  /*3ff0*/  SHFL.BFLY P4, R35, R38, R29, R28 ;  /* 0x0c00001d26237389 */ /* 0x000064000008001c */
[----:B01----:R-:W-:Y:S05]  /*4000*/  ENDCOLLECTIVE ;  /* 0x000000000000791b */ /* 0x003fea0003800000 */
.L_x_62:
[----:B------:R-:W-:Y:S02]  /*4010*/  MOV R29, 0x4 ;  /* 0x00000004001d7802 */ /* 0x000fe40000000f00 */
[----:B------:R-:W-:-:S05]  /*4020*/  MOV R39, R35 ;  /* 0x0000002300277202 */ /* 0x000fca0000000f00 */
[----:B------:R-:W-:-:S04]  /*4030*/  FADD R37, R44, R39 ;  /* 0x000000272c257221 */ /* 0x000fc80000000000 */
[----:B------:R-:W-:-:S07]  /*4040*/  IMAD.MOV.U32 R38, RZ, RZ, R37 ;  /* 0x000000ffff267224 */ /* 0x000fce00078e0025 */
[----:B------:R-:W-:Y:S05]  /*4050*/  WARPSYNC.COLLECTIVE R27, `(.L_x_63) ;  /* 0x000000001b087348 */ /* 0x000fea0003c00000 */
[----:B------:R0:W1:Y:S02]  /*4060*/  SHFL.BFLY P4, R35, R38, R29, R28 ;  /* 0x0c00001d26237389 */ /* 0x000064000008001c */
[----:B01----:R-:W-:Y:S05]  /*4070*/  ENDCOLLECTIVE ;  /* 0x000000000000791b */ /* 0x003fea0003800000 */
.L_x_63:
        /* <DEDUP_REMOVED lines=8> */
.L_x_64:
[----:B------:R-:W-:Y:S01]  /*4100*/  MOV R29, 0x1 ;  /* 0x00000001001d7802 */ /* 0x000fe20000000f00 */
[----:B------:R-:W-:-:S04]  /*4110*/  IMAD.MOV.U32 R39, RZ, RZ, R35 ;  /* 0x000000ffff277224 */ /* 0x000fc800078e0023 */
[----:B------:R-:W-:-:S05]  /*4120*/  FADD R45, R45, R39 ;  /* 0x000000272d2d7221 */ /* 0x000fca0000000000 */
[----:B------:R-:W-:-:S07]  /*4130*/  MOV R38, R45 ;  /* 0x0000002d00267202 */ /* 0x000fce0000000f00 */
[----:B------:R-:W-:Y:S05]  /*4140*/  WARPSYNC.COLLECTIVE R27, `(.L_x_65) ;  /* 0x000000001b087348 */ /* 0x000fea0003c00000 */
[----:B------:R0:W1:Y:S02]  /*4150*/  SHFL.BFLY P4, R35, R38, R29, R28 ;  /* 0x0c00001d26237389 */ /* 0x000064000008001c */
[----:B01----:R-:W-:Y:S05]  /*4160*/  ENDCOLLECTIVE ;  /* 0x000000000000791b */ /* 0x003fea0003800000 */
.L_x_65:
[----:B------:R-:W-:Y:S01]  /*4170*/  MOV R38, RZ ;  /* 0x000000ff00267202 */ /* 0x000fe20000000f00 */
[----:B------:R-:W-:Y:S02]  /*4180*/  IMAD.MOV.U32 R29, RZ, RZ, 0x10 ;  /* 0x00000010ff1d7424 */ /* 0x000fe400078e00ff */
[----:B------:R-:W-:Y:S02]  /*4190*/  IMAD.MOV.U32 R44, RZ, RZ, R35 ;  /* 0x000000ffff2c7224 */ /* 0x000fe400078e0023 */
[----:B------:R-:W0:Y:S02]  /*41a0*/  @!P2 LDS.U16 R35, [R36+0xaa] ;  /* 0x0000aa002423a984 */ /* 0x000e240000000400 */
[----:B------:R-:W-:-:S04]  /*41b0*/  FADD R45, R45, R44 ;  /* 0x0000002c2d2d7221 */ /* 0x000fc80000000000 */
[----:B------:R-:W-:Y:S01]  /*41c0*/  @!P3 FADD R16, R45, R16 ;  /* 0x000000102d10b221 */ /* 0x000fe20000000000 */
[----:B0-----:R-:W-:-:S05]  /*41d0*/  @!P2 HADD2.F32 R35, -RZ, R35.H0_H0 ;  /* 0x20000023ff23a230 */ /* 0x001fca0000004100 */
[----:B------:R-:W-:-:S05]  /*41e0*/  @!P2 FMUL R35, R35, R34 ;  /* 0x000000222323a220 */ /* 0x000fca0000400000 */
[----:B------:R-:W-:-:S07]  /*41f0*/  @!P2 MOV R38, R35 ;  /* 0x000000230026a202 */ /* 0x000fce0000000f00 */
[----:B------:R-:W-:Y:S05]  /*4200*/  WARPSYNC.COLLECTIVE R27, `(.L_x_66) ;  /* 0x000000001b087348 */ /* 0x000fea0003c00000 */
[----:B------:R0:W1:Y:S02]  /*4210*/  SHFL.BFLY P4, R35, R38, R29, R28 ;  /* 0x0c00001d26237389 */ /* 0x000064000008001c */
[----:B01----:R-:W-:Y:S05]  /*4220*/  ENDCOLLECTIVE ;  /* 0x000000000000791b */ /* 0x003fea0003800000 */
.L_x_66:
        /* <DEDUP_REMOVED lines=8> */
.L_x_67:
[----:B------:R-:W-:-:S05]  /*42b0*/  MOV R29, R35 ;  /* 0x00000023001d7202 */ /* 0x000fca0000000f00 */
[----:B------:R-:W-:Y:S01]  /*42c0*/  FADD R37, R39, R29 ;  /* 0x0000001d27257221 */ /* 0x000fe20000000000 */
[----:B------:R-:W-:-:S03]  /*42d0*/  MOV R29, 0x4 ;  /* 0x00000004001d7802 */ /* 0x000fc60000000f00 */
[----:B------:R-:W-:-:S07]  /*42e0*/  IMAD.MOV.U32 R38, RZ, RZ, R37 ;  /* 0x000000ffff267224 */ /* 0x000fce00078e0025 */
[----:B------:R-:W-:Y:S05]  /*42f0*/  WARPSYNC.COLLECTIVE R27, `(.L_x_68) ;  /* 0x000000001b087348 */ /* 0x000fea0003c00000 */
[----:B------:R0:W1:Y:S02]  /*4300*/  SHFL.BFLY P4, R35, R38, R29, R28 ;  /* 0x0c00001d26237389 */ /* 0x000064000008001c */
[----:B01----:R-:W-:Y:S05]  /*4310*/  ENDCOLLECTIVE ;  /* 0x000000000000791b */ /* 0x003fea0003800000 */
.L_x_68:
[----:B------:R-:W-:Y:S02]  /*4320*/  MOV R29, 0x2 ;  /* 0x00000002001d7802 */ /* 0x000fe40000000f00 */
[----:B------:R-:W-:-:S05]  /*4330*/  MOV R44, R35 ;  /* 0x00000023002c7202 */ /* 0x000fca0000000f00 */
[----:B------:R-:W-:-:S04]  /*4340*/  FADD R37, R37, R44 ;  /* 0x0000002c25257221 */ /* 0x000fc80000000000 */
[----:B------:R-:W-:-:S07]  /*4350*/  IMAD.MOV.U32 R38, RZ, RZ, R37 ;  /* 0x000000ffff267224 */ /* 0x000fce00078e0025 */
[----:B------:R-:W-:Y:S05]  /*4360*/  WARPSYNC.COLLECTIVE R27, `(.L_x_69) ;  /* 0x000000001b087348 */ /* 0x000fea0003c00000 */
[----:B------:R0:W1:Y:S02]  /*4370*/  SHFL.BFLY P4, R35, R38, R29, R28 ;  /* 0x0c00001d26237389 */ /* 0x000064000008001c */
[----:B01----:R-:W-:Y:S05]  /*4380*/  ENDCOLLECTIVE ;  /* 0x000000000000791b */ /* 0x003fea0003800000 */
.L_x_69:
[----:B------:R-:W-:Y:S02]  /*4390*/  MOV R29, 0x1 ;  /* 0x00000001001d7802 */ /* 0x000fe40000000f00 */
[----:B------:R-:W-:-:S05]  /*43a0*/  MOV R45, R35 ;  /* 0x00000023002d7202 */ /* 0x000fca0000000f00 */
[----:B------:R-:W-:-:S04]  /*43b0*/  FADD R45, R37, R45 ;  /* 0x0000002d252d7221 */ /* 0x000fc80000000000 */
[----:B------:R-:W-:-:S07]  /*43c0*/  IMAD.MOV.U32 R38, RZ, RZ, R45 ;  /* 0x000000ffff267224 */ /* 0x000fce00078e002d */
[----:B------:R-:W-:Y:S05]  /*43d0*/  WARPSYNC.COLLECTIVE R27, `(.L_x_70) ;  /* 0x000000001b087348 */ /* 0x000fea0003c00000 */
[----:B------:R0:W1:Y:S02]  /*43e0*/  SHFL.BFLY P4, R35, R38, R29, R28 ;  /* 0x0c00001d26237389 */ /* 0x000064000008001c */
[----:B01----:R-:W-:Y:S05]  /*43f0*/  ENDCOLLECTIVE ;  /* 0x000000000000791b */ /* 0x003fea0003800000 */
.L_x_70:
[----:B------:R-:W-:Y:S01]  /*4400*/  IMAD.MOV.U32 R38, RZ, RZ, RZ ;  /* 0x000000ffff267224 */ /* 0x000fe200078e00ff */
[----:B------:R-:W-:Y:S02]  /*4410*/  MOV R29, 0x10 ;  /* 0x00000010001d7802 */ /* 0x000fe40000000f00 */
[----:B------:R-:W-:Y:S02]  /*4420*/  MOV R44, R35 ;  /* 0x00000023002c7202 */ /* 0x000fe40000000f00 */
[----:B------:R-:W0:Y:S03]  /*4430*/  @!P2 LDS.U16 R35, [R36+0xcc] ;  /* 0x0000cc002423a984 */ /* 0x000e260000000400 */
        /* <DEDUP_REMOVED lines=8> */
.L_x_71:
[----:B------:R-:W-:Y:S01]  /*44c0*/  MOV R29, 0x8 ;  /* 0x00000008001d7802 */ /* 0x000fe20000000f00 */
[----:B------:R-:W-:-:S04]  /*44d0*/  IMAD.MOV.U32 R39, RZ, RZ, R35 ;  /* 0x000000ffff277224 */ /* 0x000fc800078e0023 */
[----:B------:R-:W-:Y:S01]  /*44e0*/  FADD R44, R39, R38 ;  /* 0x00000026272c7221 */ /* 0x000fe20000000000 */
[----:B------:R-:W-:-:S04]  /*44f0*/  MOV R39, RZ ;  /* 0x000000ff00277202 */ /* 0x000fc80000000f00 */
[----:B------:R-:W-:-:S07]  /*4500*/  MOV R38, R44 ;  /* 0x0000002c00267202 */ /* 0x000fce0000000f00 */
[----:B------:R-:W-:Y:S05]  /*4510*/  WARPSYNC.COLLECTIVE R27, `(.L_x_72) ;  /* 0x000000001b087348 */ /* 0x000fea0003c00000 */
[----:B------:R0:W1:Y:S02]  /*4520*/  SHFL.BFLY P4, R35, R38, R29, R28 ;  /* 0x0c00001d26237389 */ /* 0x000064000008001c */
[----:B01----:R-:W-:Y:S05]  /*4530*/  ENDCOLLECTIVE ;  /* 0x000000000000791b */ /* 0x003fea0003800000 */
.L_x_72:
[----:B------:R-:W-:Y:S01]  /*4540*/  MOV R29, 0x4 ;  /* 0x00000004001d7802 */ /* 0x000fe20000000f00 */
[----:B------:R-:W-:-:S04]  /*4550*/  IMAD.MOV.U32 R27, RZ, RZ, R35 ;  /* 0x000000ffff1b7224 */ /* 0x000fc800078e0023 */
[----:B------:R-:W-:Y:S01]  /*4560*/  FADD R37, R44, R27 ;  /* 0x0000001b2c257221 */ /* 0x000fe20000000000 */
[----:B------:R-:W-:-:S04]  /*4570*/  IMAD.MOV.U32 R27, RZ, RZ, -0x1 ;  /* 0xffffffffff1b7424 */ /* 0x000fc800078e00ff */
[----:B------:R-:W-:-:S07]  /*4580*/  MOV R38, R37 ;  /* 0x0000002500267202 */ /* 0x000fce0000000f00 */
[----:B------:R-:W-:Y:S05]  /*4590*/  WARPSYNC.COLLECTIVE R27, `(.L_x_73) ;  /* 0x000000001b087348 */ /* 0x000fea0003c00000 */
[----:B------:R0:W1:Y:S02]  /*45a0*/  SHFL.BFLY P4, R35, R38, R29, R28 ;  /* 0x0c00001d26237389 */ /* 0x000064000008001c */
[----:B01----:R-:W-:Y:S05]  /*45b0*/  ENDCOLLECTIVE ;  /* 0x000000000000791b */ /* 0x003fea0003800000 */
.L_x_73:
[----:B------:R-:W-:Y:S02]  /*45c0*/  MOV R29, 0x2 ;  /* 0x00000002001d7802 */ /* 0x000fe40000000f00 */
[----:B------:R-:W-:-:S05]  /*45d0*/  MOV R45, R35 ;  /* 0x00000023002d7202 */ /* 0x000fca0000000f00 */
[----:B------:R-:W-:-:S05]  /*45e0*/  FADD R45, R37, R45 ;  /* 0x0000002d252d7221 */ /* 0x000fca0000000000 */
[----:B------:R-:W-:-:S07]  /*45f0*/  MOV R38, R45 ;  /* 0x0000002d00267202 */ /* 0x000fce0000000f00 */
[----:B------:R-:W-:Y:S05]  /*4600*/  WARPSYNC.COLLECTIVE R27, `(.L_x_74) ;  /* 0x000000001b087348 */ /* 0x000fea0003c00000 */
[----:B------:R0:W1:Y:S02]  /*4610*/  SHFL.BFLY P4, R35, R38, R29, R28 ;  /* 0x0c00001d26237389 */ /* 0x000064000008001c */
[----:B01----:R-:W-:Y:S05]  /*4620*/  ENDCOLLECTIVE ;  /* 0x000000000000791b */ /* 0x003fea0003800000 */
.L_x_74:
[----:B------:R-:W-:Y:S01]  /*4630*/  MOV R29, 0x1 ;  /* 0x00000001001d7802 */ /* 0x000fe20000000f00 */
[----:B------:R-:W-:-:S04]  /*4640*/  FADD R44, R45, R35 ;  /* 0x000000232d2c7221 */ /* 0x000fc80000000000 */
[----:B------:R-:W-:-:S07]  /*4650*/  IMAD.MOV.U32 R38, RZ, RZ, R44 ;  /* 0x000000ffff267224 */ /* 0x000fce00078e002c */
[----:B------:R-:W-:Y:S05]  /*4660*/  WARPSYNC.COLLECTIVE R27, `(.L_x_75) ;  /* 0x000000001b087348 */ /* 0x000fea0003c00000 */
[----:B------:R0:W1:Y:S02]  /*4670*/  SHFL.BFLY P4, R35, R38, R29, R28 ;  /* 0x0c00001d26237389 */ /* 0x000064000008001c */
[----:B01----:R-:W-:Y:S05]  /*4680*/  ENDCOLLECTIVE ;  /* 0x000000000000791b */ /* 0x003fea0003800000 */
.L_x_75:
[----:B------:R-:W-:Y:S02]  /*4690*/  MOV R29, 0x10 ;  /* 0x00000010001d7802 */ /* 0x000fe40000000f00 */
[----:B------:R-:W-:-:S05]  /*46a0*/  MOV R27, R35 ;  /* 0x00000023001b7202 */ /* 0x000fca0000000f00 */
[----:B------:R-:W-:Y:S01]  /*46b0*/  FADD R35, R44, R27 ;  /* 0x0000001b2c237221 */ /* 0x000fe20000000000 */
[----:B------:R-:W-:-:S03]  /*46c0*/  MOV R27, 0xffffffff ;  /* 0xffffffff001b7802 */ /* 0x000fc60000000f00 */
        /* <DEDUP_REMOVED lines=9> */
.L_x_76:
[----:B------:R-:W-:Y:S01]  /*4760*/  MOV R29, 0x8 ;  /* 0x00000008001d7802 */ /* 0x000fe20000000f00 */
[----:B------:R-:W-:-:S04]  /*4770*/  IMAD.MOV.U32 R38, RZ, RZ, R35 ;  /* 0x000000ffff267224 */ /* 0x000fc800078e0023 */
[----:B------:R-:W-:-:S05]  /*4780*/  FADD R44, R38, R39 ;  /* 0x00000027262c7221 */ /* 0x000fca0000000000 */
[----:B------:R-:W-:-:S07]  /*4790*/  MOV R38, R44 ;  /* 0x0000002c00267202 */ /* 0x000fce0000000f00 */
[----:B------:R-:W-:Y:S05]  /*47a0*/  WARPSYNC.COLLECTIVE R27, `(.L_x_77) ;  /* 0x000000001b087348 */ /* 0x000fea0003c00000 */
[----:B------:R0:W1:Y:S02]  /*47b0*/  SHFL.BFLY P4, R35, R38, R29, R28 ;  /* 0x0c00001d26237389 */ /* 0x000064000008001c */
[----:B01----:R-:W-:Y:S05]  /*47c0*/  ENDCOLLECTIVE ;  /* 0x000000000000791b */ /* 0x003fea0003800000 */
.L_x_77:
[----:B------:R-:W-:Y:S02]  /*47d0*/  MOV R29, 0x4 ;  /* 0x00000004001d7802 */ /* 0x000fe40000000f00 */
[----:B------:R-:W-:-:S05]  /*47e0*/  MOV R39, R35 ;  /* 0x0000002300277202 */ /* 0x000fca0000000f00 */
[----:B------:R-:W-:-:S04]  /*47f0*/  FADD R37, R44, R39 ;  /* 0x000000272c257221 */ /* 0x000fc80000000000 */
[----:B------:R-:W-:-:S07]  /*4800*/  IMAD.MOV.U32 R38, RZ, RZ, R37 ;  /* 0x000000ffff267224 */ /* 0x000fce00078e0025 */
[----:B------:R-:W-:Y:S05]  /*4810*/  WARPSYNC.COLLECTIVE R27, `(.L_x_78) ;  /* 0x000000001b087348 */ /* 0x000fea0003c00000 */
[----:B------:R0:W1:Y:S02]  /*4820*/  SHFL.BFLY P4, R35, R38, R29, R28 ;  /* 0x0c00001d26237389 */ /* 0x000064000008001c */
[----:B01----:R-:W-:Y:S05]  /*4830*/  ENDCOLLECTIVE ;  /* 0x000000000000791b */ /* 0x003fea0003800000 */
.L_x_78:
        /* <DEDUP_REMOVED lines=8> */
.L_x_79:
[----:B------:R-:W-:Y:S01]  /*48c0*/  IMAD.MOV.U32 R29, RZ, RZ, 0x1 ;  /* 0x00000001ff1d7424 */ /* 0x000fe200078e00ff */
[----:B------:R-:W-:-:S05]  /*48d0*/  MOV R39, R35 ;  /* 0x0000002300277202 */ /* 0x000fca0000000f00 */
[----:B------:R-:W-:-:S05]  /*48e0*/  FADD R45, R45, R39 ;  /* 0x000000272d2d7221 */ /* 0x000fca0000000000 */
[----:B------:R-:W-:-:S07]  /*48f0*/  MOV R38, R45 ;  /* 0x0000002d00267202 */ /* 0x000fce0000000f00 */
[----:B------:R-:W-:Y:S05]  /*4900*/  WARPSYNC.COLLECTIVE R27, `(.L_x_80) ;  /* 0x000000001b087348 */ /* 0x000fea0003c00000 */
[----:B------:R0:W1:Y:S02]  /*4910*/  SHFL.BFLY P4, R35, R38, R29, R28 ;  /* 0x0c00001d26237389 */ /* 0x000064000008001c */
[----:B01----:R-:W-:Y:S05]  /*4920*/  ENDCOLLECTIVE ;  /* 0x000000000000791b */ /* 0x003fea0003800000 */
.L_x_80:
[----:B------:R-:W-:Y:S01]  /*4930*/  MOV R38, RZ ;  /* 0x000000ff00267202 */ /* 0x000fe20000000f00 */
[----:B------:R-:W-:Y:S01]  /*4940*/  IMAD.MOV.U32 R29, RZ, RZ, 0x10 ;  /* 0x00000010ff1d7424 */ /* 0x000fe200078e00ff */
        /* <DEDUP_REMOVED lines=10> */
.L_x_81:
[----:B------:R-:W-:Y:S02]  /*49f0*/  MOV R29, 0x8 ;  /* 0x00000008001d7802 */ /* 0x000fe40000000f00 */
[----:B------:R-:W-:-:S05]  /*4a00*/  MOV R27, R35 ;  /* 0x00000023001b7202 */ /* 0x000fca0000000f00 */
[----:B------:R-:W-:Y:S01]  /*4a10*/  FADD R39, R27, R38 ;  /* 0x000000261b277221 */ /* 0x000fe20000000000 */
[----:B------:R-:W-:-:S04]  /*4a20*/  IMAD.MOV.U32 R27, RZ, RZ, -0x1 ;  /* 0xffffffffff1b7424 */ /* 0x000fc800078e00ff */
[----:B------:R-:W-:-:S07]  /*4a30*/  MOV R38, R39 ;  /* 0x0000002700267202 */ /* 0x000fce0000000f00 */
[----:B------:R-:W-:Y:S05]  /*4a40*/  WARPSYNC.COLLECTIVE R27, `(.L_x_82) ;  /* 0x000000001b087348 */ /* 0x000fea0003c00000 */
[----:B------:R0:W1:Y:S02]  /*4a50*/  SHFL.BFLY P4, R35, R38, R29, R28 ;  /* 0x0c00001d26237389 */ /* 0x000064000008001c */
[----:B01----:R-:W-:Y:S05]  /*4a60*/  ENDCOLLECTIVE ;  /* 0x000000000000791b */ /* 0x003fea0003800000 */
.L_x_82:
[----:B------:R-:W-:-:S05]  /*4a70*/  MOV R29, R35 ;  /* 0x00000023001d7202 */ /* 0x000fca0000000f00 */
[----:B------:R-:W-:Y:S01]  /*4a80*/  FADD R37, R39, R29 ;  /* 0x0000001d27257221 */ /* 0x000fe20000000000 */
[----:B------:R-:W-:-:S04]  /*4a90*/  MOV R29, 0x4 ;  /* 0x00000004001d7802 */ /* 0x000fc80000000f00 */
[----:B------:R-:W-:-:S07]  /*4aa0*/  MOV R38, R37 ;  /* 0x0000002500267202 */ /* 0x000fce0000000f00 */
[----:B------:R-:W-:Y:S05]  /*4ab0*/  WARPSYNC.COLLECTIVE R27, `(.L_x_83) ;  /* 0x000000001b087348 */ /* 0x000fea0003c00000 */
[----:B------:R0:W1:Y:S02]  /*4ac0*/  SHFL.BFLY P4, R35, R38, R29, R28 ;  /* 0x0c00001d26237389 */ /* 0x000064000008001c */
[----:B01----:R-:W-:Y:S05]  /*4ad0*/  ENDCOLLECTIVE ;  /* 0x000000000000791b */ /* 0x003fea0003800000 */
.L_x_83:
[----:B------:R-:W-:Y:S01]  /*4ae0*/  MOV R29, 0x2 ;  /* 0x00000002001d7802 */ /* 0x000fe20000000f00 */
[----:B------:R-:W-:-:S04]  /*4af0*/  IMAD.MOV.U32 R44, RZ, RZ, R35 ;  /* 0x000000ffff2c7224 */ /* 0x000fc800078e0023 */
[----:B------:R-:W-:-:S05]  /*4b00*/  FADD R37, R37, R44 ;  /* 0x0000002c25257221 */ /* 0x000fca0000000000 */
[----:B------:R-:W-:-:S07]  /*4b10*/  MOV R38, R37 ;  /* 0x0000002500267202 */ /* 0x000fce0000000f00 */
[----:B------:R-:W-:Y:S05]  /*4b20*/  WARPSYNC.COLLECTIVE R27, `(.L_x_84) ;  /* 0x000000001b087348 */ /* 0x000fea0003c00000 */
[----:B------:R0:W1:Y:S02]  /*4b30*/  SHFL.BFLY P4, R35, R38, R29, R28 ;  /* 0x0c00001d26237389 */ /* 0x000064000008001c */
[----:B01----:R-:W-:Y:S05]  /*4b40*/  ENDCOLLECTIVE ;  /* 0x000000000000791b */ /* 0x003fea0003800000 */
.L_x_84:
[----:B------:R-:W-:Y:S02]  /*4b50*/  MOV R29, 0x1 ;  /* 0x00000001001d7802 */ /* 0x000fe40000000f00 */
[----:B------:R-:W-:-:S05]  /*4b60*/  MOV R45, R35 ;  /* 0x00000023002d7202 */ /* 0x000fca0000000f00 */
[----:B------:R-:W-:-:S04]  /*4b70*/  FADD R45, R37, R45 ;  /* 0x0000002d252d7221 */ /* 0x000fc80000000000 */
[----:B------:R-:W-:-:S07]  /*4b80*/  IMAD.MOV.U32 R38, RZ, RZ, R45 ;  /* 0x000000ffff267224 */ /* 0x000fce00078e002d */
[----:B------:R-:W-:Y:S05]  /*4b90*/  WARPSYNC.COLLECTIVE R27, `(.L_x_85) ;  /* 0x000000001b087348 */ /* 0x000fea0003c00000 */
[----:B------:R0:W1:Y:S02]  /*4ba0*/  SHFL.BFLY P4, R35, R38, R29, R28 ;  /* 0x0c00001d26237389 */ /* 0x000064000008001c */
[----:B01----:R-:W-:Y:S05]  /*4bb0*/  ENDCOLLECTIVE ;  /* 0x000000000000791b */ /* 0x003fea0003800000 */
.L_x_85:
[----:B------:R-:W-:Y:S02]  /*4bc0*/  MOV R38, RZ ;  /* 0x000000ff00267202 */ /* 0x000fe40000000f00 */
[----:B------:R-:W-:Y:S02]  /*4bd0*/  MOV R29, 0x10 ;  /* 0x00000010001d7802 */ /* 0x000fe40000000f00 */
[----:B------:R-:W-:Y:S02]  /*4be0*/  MOV R44, R35 ;  /* 0x00000023002c7202 */ /* 0x000fe40000000f00 */
[----:B------:R-:W0:Y:S03]  /*4bf0*/  @!P2 LDS.U16 R35, [R36+0x132] ;  /* 0x000132002423a984 */ /* 0x000e260000000400 */
[----:B------:R-:W-:-:S04]  /*4c00*/  FADD R45, R45, R44 ;  /* 0x0000002c2d2d7221 */ /* 0x000fc80000000000 */
[----:B------:R-:W-:Y:S01]  /*4c10*/  @!P3 FADD R12, R45, R12 ;  /* 0x0000000c2d0cb221 */ /* 0x000fe20000000000 */
[----:B0-----:R-:W-:-:S05]  /*4c20*/  @!P2 HADD2.F32 R35, -RZ, R35.H0_H0 ;  /* 0x20000023ff23a230 */ /* 0x001fca0000004100 */
[----:B------:R-:W-:-:S04]  /*4c30*/  @!P2 FMUL R35, R35, R34 ;  /* 0x000000222323a220 */ /* 0x000fc80000400000 */
[----:B------:R-:W-:-:S07]  /*4c40*/  @!P2 IMAD.MOV.U32 R38, RZ, RZ, R35 ;  /* 0x000000ffff26a224 */ /* 0x000fce00078e0023 */
[----:B------:R-:W-:Y:S05]  /*4c50*/  WARPSYNC.COLLECTIVE R27, `(.L_x_86) ;  /* 0x000000001b087348 */ /* 0x000fea0003c00000 */
[----:B------:R0:W1:Y:S02]  /*4c60*/  SHFL.BFLY P4, R35, R38, R29, R28 ;  /* 0x0c00001d26237389 */ /* 0x000064000008001c */
[----:B01----:R-:W-:Y:S05]  /*4c70*/  ENDCOLLECTIVE ;  /* 0x000000000000791b */ /* 0x003fea0003800000 */
.L_x_86:
[----:B------:R-:W-:Y:S01]  /*4c80*/  IMAD.MOV.U32 R29, RZ, RZ, 0x8 ;  /* 0x00000008ff1d7424 */ /* 0x000fe200078e00ff */
[----:B------:R-:W-:-:S05]  /*4c90*/  MOV R39, R35 ;  /* 0x0000002300277202 */ /* 0x000fca0000000f00 */
[----:B------:R-:W-:Y:S01]  /*4ca0*/  FADD R44, R39, R38 ;  /* 0x00000026272c7221 */ /* 0x000fe20000000000 */
[----:B------:R-:W-:-:S04]  /*4cb0*/  MOV R39, RZ ;  /* 0x000000ff00277202 */ /* 0x000fc80000000f00 */
[----:B------:R-:W-:-:S07]  /*4cc0*/  MOV R38, R44 ;  /* 0x0000002c00267202 */ /* 0x000fce0000000f00 */
[----:B------:R-:W-:Y:S05]  /*4cd0*/  WARPSYNC.COLLECTIVE R27, `(.L_x_87) ;  /* 0x000000001b087348 */ /* 0x000fea0003c00000 */
[----:B------:R0:W1:Y:S02]  /*4ce0*/  SHFL.BFLY P4, R35, R38, R29, R28 ;  /* 0x0c00001d26237389 */ /* 0x000064000008001c */
[----:B01----:R-:W-:Y:S05]  /*4cf0*/  ENDCOLLECTIVE ;  /* 0x000000000000791b */ /* 0x003fea0003800000 */
.L_x_87:
        /* <DEDUP_REMOVED lines=8> */
.L_x_88:
[----:B------:R-:W-:Y:S02]  /*4d80*/  MOV R29, 0x2 ;  /* 0x00000002001d7802 */ /* 0x000fe40000000f00 */
[----:B------:R-:W-:-:S05]  /*4d90*/  MOV R45, R35 ;  /* 0x00000023002d7202 */ /* 0x000fca0000000f00 */
[----:B------:R-:W-:-:S05]  /*4da0*/  FADD R45, R37, R45 ;  /* 0x0000002d252d7221 */ /* 0x000fca0000000000 */
[----:B------:R-:W-:-:S07]  /*4db0*/  MOV R38, R45 ;  /* 0x0000002d00267202 */ /* 0x000fce0000000f00 */
[----:B------:R-:W-:Y:S05]  /*4dc0*/  WARPSYNC.COLLECTIVE R27, `(.L_x_89) ;  /* 0x000000001b087348 */ /* 0x000fea0003c00000 */
[----:B------:R0:W1:Y:S02]  /*4dd0*/  SHFL.BFLY P4, R35, R38, R29, R28 ;  /* 0x0c00001d26237389 */ /* 0x000064000008001c */
[----:B01----:R-:W-:Y:S05]  /*4de0*/  ENDCOLLECTIVE ;  /* 0x000000000000791b */ /* 0x003fea0003800000 */
.L_x_89:
[----:B------:R-:W-:Y:S01]  /*4df0*/  MOV R29, 0x1 ;  /* 0x00000001001d7802 */ /* 0x000fe20000000f00 */
[----:B------:R-:W-:-:S04]  /*4e00*/  FADD R45, R45, R35 ;  /* 0x000000232d2d7221 */ /* 0x000fc80000000000 */
[----:B------:R-:W-:-:S07]  /*4e10*/  IMAD.MOV.U32 R38, RZ, RZ, R45 ;  /* 0x000000ffff267224 */ /* 0x000fce00078e002d */
[----:B------:R-:W-:Y:S05]  /*4e20*/  WARPSYNC.COLLECTIVE R27, `(.L_x_90) ;  /* 0x000000001b087348 */ /* 0x000fea0003c00000 */
[----:B------:R0:W1:Y:S02]  /*4e30*/  SHFL.BFLY P4, R35, R38, R29, R28 ;  /* 0x0c00001d26237389 */ /* 0x000064000008001c */
[----:B01----:R-:W-:Y:S05]  /*4e40*/  ENDCOLLECTIVE ;  /* 0x000000000000791b */ /* 0x003fea0003800000 */
.L_x_90:
[----:B------:R-:W-:Y:S02]  /*4e50*/  MOV R29, 0x10 ;  /* 0x00000010001d7802 */ /* 0x000fe40000000f00 */
[----:B------:R-:W-:Y:S02]  /*4e60*/  MOV R28, R35 ;  /* 0x00000023001c7202 */ /* 0x000fe40000000f00 */
[----:B------:R-:W0:Y:S03]  /*4e70*/  @!P2 LDS.U16 R35, [R36+0x154] ;  /* 0x000154002423a984 */ /* 0x000e260000000400 */
[----:B------:R-:W-:Y:S01]  /*4e80*/  FADD R44, R45, R28 ;  /* 0x0000001c2d2c7221 */ /* 0x000fe20000000000 */
[----:B------:R-:W-:-:S03]  /*4e90*/  MOV R28, 0x1f ;  /* 0x0000001f001c7802 */ /* 0x000fc60000000f00 */
        /* <DEDUP_REMOVED lines=8> */
.L_x_91:
[----:B------:R-:W-:Y:S01]  /*4f20*/  MOV R29, 0x8 ;  /* 0x00000008001d7802 */ /* 0x000fe20000000f00 */
[----:B------:R-:W-:-:S04]  /*4f30*/  IMAD.MOV.U32 R28, RZ, RZ, R35 ;  /* 0x000000ffff1c7224 */ /* 0x000fc800078e0023 */
[----:B------:R-:W-:Y:S01]  /*4f40*/  FADD R44, R28, R39 ;  /* 0x000000271c2c7221 */ /* 0x000fe20000000000 */
[----:B------:R-:W-:-:S04]  /*4f50*/  MOV R28, 0x1f ;  /* 0x0000001f001c7802 */ /* 0x000fc80000000f00 */
[----:B------:R-:W-:-:S07]  /*4f60*/  MOV R38, R44 ;  /* 0x0000002c00267202 */ /* 0x000fce0000000f00 */
[----:B------:R-:W-:Y:S05]  /*4f70*/  WARPSYNC.COLLECTIVE R27, `(.L_x_92) ;  /* 0x000000001b087348 */ /* 0x000fea0003c00000 */
[----:B------:R0:W1:Y:S02]  /*4f80*/  SHFL.BFLY P4, R35, R38, R29, R28 ;  /* 0x0c00001d26237389 */ /* 0x000064000008001c */
[----:B01----:R-:W-:Y:S05]  /*4f90*/  ENDCOLLECTIVE ;  /* 0x000000000000791b */ /* 0x003fea0003800000 */
.L_x_92:
[----:B------:R-:W-:Y:S01]  /*4fa0*/  MOV R29, 0x4 ;  /* 0x00000004001d7802 */ /* 0x000fe20000000f00 */
[----:B------:R-:W-:-:S04]  /*4fb0*/  IMAD.MOV.U32 R39, RZ, RZ, R35 ;  /* 0x000000ffff277224 */ /* 0x000fc800078e0023 */
[----:B------:R-:W-:-:S05]  /*4fc0*/  FADD R44, R44, R39 ;  /* 0x000000272c2c7221 */ /* 0x000fca0000000000 */
[----:B------:R-:W-:-:S07]  /*4fd0*/  MOV R38, R44 ;  /* 0x0000002c00267202 */ /* 0x000fce0000000f00 */
[----:B------:R-:W-:Y:S05]  /*4fe0*/  WARPSYNC.COLLECTIVE R27, `(.L_x_93) ;  /* 0x000000001b087348 */ /* 0x000fea0003c00000 */
[----:B------:R0:W1:Y:S02]  /*4ff0*/  SHFL.BFLY P4, R35, R38, R29, R28 ;  /* 0x0c00001d26237389 */ /* 0x000064000008001c */
[----:B01----:R-:W-:Y:S05]  /*5000*/  ENDCOLLECTIVE ;  /* 0x000000000000791b */ /* 0x003fea0003800000 */
.L_x_93:
[----:B------:R-:W-:Y:S02]  /*5010*/  MOV R29, 0x2 ;  /* 0x00000002001d7802 */ /* 0x000fe40000000f00 */
[----:B------:R-:W-:-:S05]  /*5020*/  MOV R37, R35 ;  /* 0x0000002300257202 */ /* 0x000fca0000000f00 */
[----:B------:R-:W-:-:S04]  /*5030*/  FADD R44, R44, R37 ;  /* 0x000000252c2c7221 */ /* 0x000fc80000000000 */
[----:B------:R-:W-:-:S07]  /*5040*/  IMAD.MOV.U32 R38, RZ, RZ, R44 ;  /* 0x000000ffff267224 */ /* 0x000fce00078e002c */
[----:B------:R-:W-:Y:S05]  /*5050*/  WARPSYNC.COLLECTIVE R27, `(.L_x_94) ;  /* 0x000000001b087348 */ /* 0x000fea0003c00000 */
[----:B------:R0:W1:Y:S02]  /*5060*/  SHFL.BFLY P4, R35, R38, R29, R28 ;  /* 0x0c00001d26237389 */ /* 0x000064000008001c */
[----:B01----:R-:W-:Y:S05]  /*5070*/  ENDCOLLECTIVE ;  /* 0x000000000000791b */ /* 0x003fea0003800000 */
.L_x_94:
[----:B------:R-:W-:Y:S01]  /*5080*/  IMAD.MOV.U32 R29, RZ, RZ, 0x1 ;  /* 0x00000001ff1d7424 */ /* 0x000fe200078e00ff */
[----:B------:R-:W-:-:S05]  /*5090*/  MOV R39, R35 ;  /* 0x0000002300277202 */ /* 0x000fca0000000f00 */
[----:B------:R-:W-:-:S05]  /*50a0*/  FADD R44, R44, R39 ;  /* 0x000000272c2c7221 */ /* 0x000fca0000000000 */
[----:B------:R-:W-:-:S07]  /*50b0*/  MOV R38, R44 ;  /* 0x0000002c00267202 */ /* 0x000fce0000000f00 */
[----:B------:R-:W-:Y:S05]  /*50c0*/  WARPSYNC.COLLECTIVE R27, `(.L_x_95) ;  /* 0x000000001b087348 */ /* 0x000fea0003c00000 */
[----:B------:R0:W1:Y:S02]  /*50d0*/  SHFL.BFLY P4, R35, R38, R29, R28 ;  /* 0x0c00001d26237389 */ /* 0x000064000008001c */
[----:B01----:R-:W-:Y:S05]  /*50e0*/  ENDCOLLECTIVE ;  /* 0x000000000000791b */ /* 0x003fea0003800000 */
.L_x_95:
[----:B------:R-:W-:Y:S02]  /*50f0*/  MOV R38, RZ ;  /* 0x000000ff00267202 */ /* 0x000fe40000000f00 */
[----:B------:R-:W-:Y:S01]  /*5100*/  MOV R29, 0x10 ;  /* 0x00000010001d7802 */ /* 0x000fe20000000f00 */
[----:B------:R-:W-:-:S04]  /*5110*/  FADD R35, R44, R35 ;  /* 0x000000232c237221 */ /* 0x000fc80000000000 */
[----:B------:R-:W-:Y:S02]  /*5120*/  @!P3 FADD R14, R35, R14 ;  /* 0x0000000e230eb221 */ /* 0x000fe40000000000 */
[----:B------:R-:W0:Y:S02]  /*5130*/  @!P2 LDS.U16 R35, [R36+0x176] ;  /* 0x000176002423a984 */ /* 0x000e240000000400 */
[----:B0-----:R-:W-:-:S05]  /*5140*/  @!P2 HADD2.F32 R35, -RZ, R35.H0_H0 ;  /* 0x20000023ff23a230 */ /* 0x001fca0000004100 */
[----:B------:R-:W-:-:S05]  /*5150*/  @!P2 FMUL R35, R35, R34 ;  /* 0x000000222323a220 */ /* 0x000fca0000400000 */
[----:B------:R-:W-:-:S07]  /*5160*/  @!P2 MOV R38, R35 ;  /* 0x000000230026a202 */ /* 0x000fce0000000f00 */
[----:B------:R-:W-:Y:S05]  /*5170*/  WARPSYNC.COLLECTIVE R27, `(.L_x_96) ;  /* 0x000000001b087348 */ /* 0x000fea0003c00000 */
[----:B------:R0:W1:Y:S02]  /*5180*/  SHFL.BFLY P4, R35, R38, R29, R28 ;  /* 0x0c00001d26237389 */ /* 0x000064000008001c */
[----:B01----:R-:W-:Y:S05]  /*5190*/  ENDCOLLECTIVE ;  /* 0x000000000000791b */ /* 0x003fea0003800000 */
.L_x_96:
        /* <DEDUP_REMOVED lines=8> */
.L_x_97:
[----:B------:R-:W-:Y:S01]  /*5220*/  MOV R29, 0x4 ;  /* 0x00000004001d7802 */ /* 0x000fe20000000f00 */
[----:B------:R-:W-:-:S04]  /*5230*/  IMAD.MOV.U32 R27, RZ, RZ, R35 ;  /* 0x000000ffff1b7224 */ /* 0x000fc800078e0023 */
[----:B------:R-:W-:Y:S01]  /*5240*/  FADD R37, R39, R27 ;  /* 0x0000001b27257221 */ /* 0x000fe20000000000 */
[----:B------:R-:W-:Y:S02]  /*5250*/  MOV R27, 0xffffffff ;  /* 0xffffffff001b7802 */ /* 0x000fe40000000f00 */
[----:B------:R-:W-:Y:S02]  /*5260*/  MOV R39, RZ ;  /* 0x000000ff00277202 */ /* 0x000fe40000000f00 */
[----:B------:R-:W-:-:S07]  /*5270*/  MOV R38, R37 ;  /* 0x0000002500267202 */ /* 0x000fce0000000f00 */
[----:B------:R-:W-:Y:S05]  /*5280*/  WARPSYNC.COLLECTIVE R27, `(.L_x_98) ;  /* 0x000000001b087348 */ /* 0x000fea0003c00000 */
[----:B------:R0:W1:Y:S02]  /*5290*/  SHFL.BFLY P4, R35, R38, R29, R28 ;  /* 0x0c00001d26237389 */ /* 0x000064000008001c */
[----:B01----:R-:W-:Y:S05]  /*52a0*/  ENDCOLLECTIVE ;  /* 0x000000000000791b */ /* 0x003fea0003800000 */
.L_x_98:
[----:B------:R-:W-:Y:S01]  /*52b0*/  MOV R29, 0x2 ;  /* 0x00000002001d7802 */ /* 0x000fe20000000f00 */
[----:B------:R-:W-:-:S04]  /*52c0*/  IMAD.MOV.U32 R45, RZ, RZ, R35 ;  /* 0x000000ffff2d7224 */ /* 0x000fc800078e0023 */
[----:B------:R-:W-:-:S05]  /*52d0*/  FADD R45, R37, R45 ;  /* 0x0000002d252d7221 */ /* 0x000fca0000000000 */
[----:B------:R-:W-:-:S07]  /*52e0*/  MOV R38, R45 ;  /* 0x0000002d00267202 */ /* 0x000fce0000000f00 */
[----:B------:R-:W-:Y:S05]  /*52f0*/  WARPSYNC.COLLECTIVE R27, `(.L_x_99) ;  /* 0x000000001b087348 */ /* 0x000fea0003c00000 */
[----:B------:R0:W1:Y:S02]  /*5300*/  SHFL.BFLY P4, R35, R38, R29, R28 ;  /* 0x0c00001d26237389 */ /* 0x000064000008001c */
[----:B01----:R-:W-:Y:S05]  /*5310*/  ENDCOLLECTIVE ;  /* 0x000000000000791b */ /* 0x003fea0003800000 */
.L_x_99:
[----:B------:R-:W-:Y:S02]  /*5320*/  MOV R29, 0x1 ;  /* 0x00000001001d7802 */ /* 0x000fe40000000f00 */
[----:B------:R-:W-:-:S05]  /*5330*/  MOV R44, R35 ;  /* 0x00000023002c7202 */ /* 0x000fca0000000f00 */
[----:B------:R-:W-:-:S04]  /*5340*/  FADD R37, R45, R44 ;  /* 0x0000002c2d257221 */ /* 0x000fc80000000000 */
[----:B------:R-:W-:-:S07]  /*5350*/  IMAD.MOV.U32 R38, RZ, RZ, R37 ;  /* 0x000000ffff267224 */ /* 0x000fce00078e0025 */
[----:B------:R-:W-:Y:S05]  /*5360*/  WARPSYNC.COLLECTIVE R27, `(.L_x_100) ;  /* 0x000000001b087348 */ /* 0x000fea0003c00000 */
[----:B------:R0:W1:Y:S02]  /*5370*/  SHFL.BFLY P4, R35, R38, R29, R28 ;  /* 0x0c00001d26237389 */ /* 0x000064000008001c */
[----:B01----:R-:W-:Y:S05]  /*5380*/  ENDCOLLECTIVE ;  /* 0x000000000000791b */ /* 0x003fea0003800000 */
.L_x_100:
        /* <DEDUP_REMOVED lines=13> */
.L_x_101:
[----:B------:R-:W-:Y:S01]  /*5460*/  MOV R29, 0x8 ;  /* 0x00000008001d7802 */ /* 0x000fe20000000f00 */
[----:B------:R-:W-:-:S04]  /*5470*/  IMAD.MOV.U32 R38, RZ, RZ, R35 ;  /* 0x000000ffff267224 */ /* 0x000fc800078e0023 */
[----:B------:R-:W-:-:S07]  /*5480*/  FADD R38, R38, R39 ;  /* 0x0000002726267221 */ /* 0x000fce0000000000 */
[----:B------:R-:W-:Y:S05]  /*5490*/  WARPSYNC.COLLECTIVE R27, `(.L_x_102) ;  /* 0x000000001b087348 */ /* 0x000fea0003c00000 */
[----:B------:R0:W1:Y:S02]  /*54a0*/  SHFL.BFLY P4, R35, R38, R29, R28 ;  /* 0x0c00001d26237389 */ /* 0x000064000008001c */
[----:B01----:R-:W-:Y:S05]  /*54b0*/  ENDCOLLECTIVE ;  /* 0x000000000000791b */ /* 0x003fea0003800000 */
.L_x_102:
        /* <DEDUP_REMOVED lines=8> */
.L_x_103:
        /* <DEDUP_REMOVED lines=8> */
.L_x_104:
[----:B------:R-:W-:Y:S01]  /*55c0*/  MOV R29, 0x1 ;  /* 0x00000001001d7802 */ /* 0x000fe20000000f00 */
[----:B------:R-:W-:-:S05]  /*55d0*/  FADD R37, R37, R35 ;  /* 0x0000002325257221 */ /* 0x000fca0000000000 */
[----:B------:R-:W-:-:S07]  /*55e0*/  MOV R38, R37 ;  /* 0x0000002500267202 */ /* 0x000fce0000000f00 */
[----:B------:R-:W-:Y:S05]  /*55f0*/  WARPSYNC.COLLECTIVE R27, `(.L_x_105) ;  /* 0x000000001b087348 */ /* 0x000fea0003c00000 */
[----:B------:R0:W1:Y:S02]  /*5600*/  SHFL.BFLY P4, R35, R38, R29, R28 ;  /* 0x0c00001d26237389 */ /* 0x000064000008001c */
[----:B01----:R-:W-:Y:S05]  /*5610*/  ENDCOLLECTIVE ;  /* 0x000000000000791b */ /* 0x003fea0003800000 */
.L_x_105:
[----:B------:R-:W-:Y:S01]  /*5620*/  MOV R29, 0x10 ;  /* 0x00000010001d7802 */ /* 0x000fe20000000f00 */
[----:B------:R-:W-:-:S04]  /*5630*/  FADD R35, R37, R35 ;  /* 0x0000002325237221 */ /* 0x000fc80000000000 */
        /* <DEDUP_REMOVED lines=9> */
.L_x_106:
[----:B------:R-:W-:Y:S02]  /*56d0*/  IMAD.MOV.U32 R29, RZ, RZ, 0x8 ;  /* 0x00000008ff1d7424 */ /* 0x000fe400078e00ff */
[----:B------:R-:W-:-:S05]  /*56e0*/  FADD R44, R35, R45 ;  /* 0x0000002d232c7221 */ /* 0x000fca0000000000 */
[----:B------:R-:W-:-:S07]  /*56f0*/  MOV R38, R44 ;  /* 0x0000002c00267202 */ /* 0x000fce0000000f00 */
[----:B------:R-:W-:Y:S05]  /*5700*/  WARPSYNC.COLLECTIVE R27, `(.L_x_107) ;  /* 0x000000001b087348 */ /* 0x000fea0003c00000 */
[----:B------:R0:W1:Y:S02]  /*5710*/  SHFL.BFLY P4, R35, R38, R29, R28 ;  /* 0x0c00001d26237389 */ /* 0x000064000008001c */
[----:B01----:R-:W-:Y:S05]  /*5720*/  ENDCOLLECTIVE ;  /* 0x000000000000791b */ /* 0x003fea0003800000 */
.L_x_107:
[----:B------:R-:W-:Y:S01]  /*5730*/  MOV R29, 0x4 ;  /* 0x00000004001d7802 */ /* 0x000fe20000000f00 */
[----:B------:R-:W-:-:S05]  /*5740*/  FADD R44, R44, R35 ;  /* 0x000000232c2c7221 */ /* 0x000fca0000000000 */
[----:B------:R-:W-:-:S07]  /*5750*/  MOV R38, R44 ;  /* 0x0000002c00267202 */ /* 0x000fce0000000f00 */
[----:B------:R-:W-:Y:S05]  /*5760*/  WARPSYNC.COLLECTIVE R27, `(.L_x_108) ;  /* 0x000000001b087348 */ /* 0x000fea0003c00000 */
[----:B------:R0:W1:Y:S02]  /*5770*/  SHFL.BFLY P4, R35, R38, R29, R28 ;  /* 0x0c00001d26237389 */ /* 0x000064000008001c */
[----:B01----:R-:W-:Y:S05]  /*5780*/  ENDCOLLECTIVE ;  /* 0x000000000000791b */ /* 0x003fea0003800000 */
.L_x_108:
[----:B------:R-:W-:Y:S02]  /*5790*/  IMAD.MOV.U32 R29, RZ, RZ, 0x2 ;  /* 0x00000002ff1d7424 */ /* 0x000fe400078e00ff */
[----:B------:R-:W-:-:S05]  /*57a0*/  FADD R39, R44, R35 ;  /* 0x000000232c277221 */ /* 0x000fca0000000000 */
[----:B------:R-:W-:-:S07]  /*57b0*/  MOV R38, R39 ;  /* 0x0000002700267202 */ /* 0x000fce0000000f00 */
[----:B------:R-:W-:Y:S05]  /*57c0*/  WARPSYNC.COLLECTIVE R27, `(.L_x_109) ;  /* 0x000000001b087348 */ /* 0x000fea0003c00000 */
[----:B------:R0:W1:Y:S02]  /*57d0*/  SHFL.BFLY P4, R35, R38, R29, R28 ;  /* 0x0c00001d26237389 */ /* 0x000064000008001c */
[----:B01----:R-:W-:Y:S05]  /*57e0*/  ENDCOLLECTIVE ;  /* 0x000000000000791b */ /* 0x003fea0003800000 */
.L_x_109:
[----:B------:R-:W-:Y:S01]  /*57f0*/  MOV R29, 0x1 ;  /* 0x00000001001d7802 */ /* 0x000fe20000000f00 */
[----:B------:R-:W-:-:S05]  /*5800*/  FADD R39, R39, R35 ;  /* 0x0000002327277221 */ /* 0x000fca0000000000 */
[----:B------:R-:W-:-:S07]  /*5810*/  MOV R38, R39 ;  /* 0x0000002700267202 */ /* 0x000fce0000000f00 */
[----:B------:R-:W-:Y:S05]  /*5820*/  WARPSYNC.COLLECTIVE R27, `(.L_x_110) ;  /* 0x000000001b087348 */ /* 0x000fea0003c00000 */
[----:B------:R0:W1:Y:S02]  /*5830*/  SHFL.BFLY P4, R35, R38, R29, R28 ;  /* 0x0c00001d26237389 */ /* 0x000064000008001c */
[----:B01----:R-:W-:Y:S05]  /*5840*/  ENDCOLLECTIVE ;  /* 0x000000000000791b */ /* 0x003fea0003800000 */
.L_x_110:
[----:B------:R-:W-:Y:S02]  /*5850*/  MOV R29, 0x10 ;  /* 0x00000010001d7802 */ /* 0x000fe40000000f00 */
[----:B------:R-:W-:-:S05]  /*5860*/  MOV R37, R35 ;  /* 0x0000002300257202 */ /* 0x000fca0000000f00 */
[----:B------:R-:W-:Y:S02]  /*5870*/  FADD R44, R39, R37 ;  /* 0x00000025272c7221 */ /* 0x000fe40000000000 */
[----:B------:R-:W0:Y:S02]  /*5880*/  @!P2 LDS.U16 R39, [R36+0x1dc] ;  /* 0x0001dc002427a984 */ /* 0x000e240000000400 */
[----:B------:R-:W-:Y:S01]  /*5890*/  @!P3 FADD R9, R44, R9 ;  /* 0x000000092c09b221 */ /* 0x000fe20000000000 */
[----:B0-----:R-:W-:-:S05]  /*58a0*/  @!P2 HADD2.F32 R39, -RZ, R39.H0_H0 ;  /* 0x20000027ff27a230 */ /* 0x001fca0000004100 */
[----:B------:R-:W-:Y:S01]  /*58b0*/  @!P2 FMUL R44, R39, R34 ;  /* 0x00000022272ca220 */ /* 0x000fe20000400000 */
[----:B------:R-:W-:-:S04]  /*58c0*/  IMAD.MOV.U32 R39, RZ, RZ, RZ ;  /* 0x000000ffff277224 */ /* 0x000fc800078e00ff */
[----:B------:R-:W-:-:S04]  /*58d0*/  @!P2 MOV R39, R44 ;  /* 0x0000002c0027a202 */ /* 0x000fc80000000f00 */
[----:B------:R-:W-:-:S07]  /*58e0*/  MOV R38, R39 ;  /* 0x0000002700267202 */ /* 0x000fce0000000f00 */
[----:B------:R-:W-:Y:S05]  /*58f0*/  WARPSYNC.COLLECTIVE R27, `(.L_x_111) ;  /* 0x000000001b087348 */ /* 0x000fea0003c00000 */
[----:B------:R0:W1:Y:S02]  /*5900*/  SHFL.BFLY P4, R35, R38, R29, R28 ;  /* 0x0c00001d26237389 */ /* 0x000064000008001c */
[----:B01----:R-:W-:Y:S05]  /*5910*/  ENDCOLLECTIVE ;  /* 0x000000000000791b */ /* 0x003fea0003800000 */
.L_x_111:
[----:B------:R-:W-:Y:S01]  /*5920*/  MOV R29, 0x8 ;  /* 0x00000008001d7802 */ /* 0x000fe20000000f00 */
[----:B------:R-:W-:-:S04]  /*5930*/  IMAD.MOV.U32 R45, RZ, RZ, R35 ;  /* 0x000000ffff2d7224 */ /* 0x000fc800078e0023 */
[----:B------:R-:W-:-:S07]  /*5940*/  FADD R38, R45, R39 ;  /* 0x000000272d267221 */ /* 0x000fce0000000000 */
[----:B------:R-:W-:Y:S05]  /*5950*/  WARPSYNC.COLLECTIVE R27, `(.L_x_112) ;  /* 0x000000001b087348 */ /* 0x000fea0003c00000 */
[----:B------:R0:W1:Y:S02]  /*5960*/  SHFL.BFLY P4, R35, R38, R29, R28 ;  /* 0x0c00001d26237389 */ /* 0x000064000008001c */
[----:B01----:R-:W-:Y:S05]  /*5970*/  ENDCOLLECTIVE ;  /* 0x000000000000791b */ /* 0x003fea0003800000 */
.L_x_112:
[----:B------:R-:W-:Y:S01]  /*5980*/  IMAD.MOV.U32 R29, RZ, RZ, 0x4 ;  /* 0x00000004ff1d7424 */ /* 0x000fe200078e00ff */
[----:B------:R-:W-:-:S05]  /*5990*/  MOV R45, R35 ;  /* 0x00000023002d7202 */ /* 0x000fca0000000f00 */
[----:B------:R-:W-:-:S05]  /*59a0*/  FADD R45, R38, R45 ;  /* 0x0000002d262d7221 */ /* 0x000fca0000000000 */
[----:B------:R-:W-:-:S07]  /*59b0*/  MOV R38, R45 ;  /* 0x0000002d00267202 */ /* 0x000fce0000000f00 */
[----:B------:R-:W-:Y:S05]  /*59c0*/  WARPSYNC.COLLECTIVE R27, `(.L_x_113) ;  /* 0x000000001b087348 */ /* 0x000fea0003c00000 */
[----:B------:R0:W1:Y:S02]  /*59d0*/  SHFL.BFLY P4, R35, R38, R29, R28 ;  /* 0x0c00001d26237389 */ /* 0x000064000008001c */
[----:B01----:R-:W-:Y:S05]  /*59e0*/  ENDCOLLECTIVE ;  /* 0x000000000000791b */ /* 0x003fea0003800000 */
.L_x_113:
[----:B------:R-:W-:Y:S02]  /*59f0*/  MOV R29, 0x2 ;  /* 0x00000002001d7802 */ /* 0x000fe40000000f00 */
[----:B------:R-:W-:-:S05]  /*5a00*/  MOV R44, R35 ;  /* 0x00000023002c7202 */ /* 0x000fca0000000f00 */
[----:B------:R-:W-:-:S05]  /*5a10*/  FADD R44, R45, R44 ;  /* 0x0000002c2d2c7221 */ /* 0x000fca0000000000 */
[----:B------:R-:W-:-:S07]  /*5a20*/  MOV R38, R44 ;  /* 0x0000002c00267202 */ /* 0x000fce0000000f00 */
[----:B------:R-:W-:Y:S05]  /*5a30*/  WARPSYNC.COLLECTIVE R27, `(.L_x_114) ;  /* 0x000000001b087348 */ /* 0x000fea0003c00000 */
[----:B------:R0:W1:Y:S02]  /*5a40*/  SHFL.BFLY P4, R35, R38, R29, R28 ;  /* 0x0c00001d26237389 */ /* 0x000064000008001c */
[----:B01----:R-:W-:Y:S05]  /*5a50*/  ENDCOLLECTIVE ;  /* 0x000000000000791b */ /* 0x003fea0003800000 */
.L_x_114:
        /* <DEDUP_REMOVED lines=8> */
.L_x_115:
[----:B------:R-:W-:Y:S02]  /*5ae0*/  IMAD.MOV.U32 R29, RZ, RZ, 0x10 ;  /* 0x00000010ff1d7424 */ /* 0x000fe400078e00ff */
[----:B------:R-:W-:-:S04]  /*5af0*/  IMAD.MOV.U32 R27, RZ, RZ, R35 ;  /* 0x000000ffff1b7224 */ /* 0x000fc800078e0023 */
[----:B------:R-:W-:Y:S02]  /*5b00*/  FADD R35, R44, R27 ;  /* 0x0000001b2c237221 */ /* 0x000fe40000000000 */
[----:B------:R-:W0:Y:S02]  /*5b10*/  @!P2 LDS.U16 R27, [R36+0x1fe] ;  /* 0x0001fe00241ba984 */ /* 0x000e240000000400 */
[----:B------:R-:W-:Y:S01]  /*5b20*/  @!P3 FADD R10, R35, R10 ;  /* 0x0000000a230ab221 */ /* 0x000fe20000000000 */
[----:B0-----:R-:W-:-:S05]  /*5b30*/  @!P2 HADD2.F32 R27, -RZ, R27.H0_H0 ;  /* 0x2000001bff1ba230 */ /* 0x001fca0000004100 */
[----:B------:R-:W-:Y:S01]  /*5b40*/  @!P2 FMUL R27, R27, R34 ;  /* 0x000000221b1ba220 */ /* 0x000fe20000400000 */
[----:B------:R-:W-:-:S04]  /*5b50*/  MOV R34, RZ ;  /* 0x000000ff00227202 */ /* 0x000fc80000000f00 */
[----:B------:R-:W-:Y:S02]  /*5b60*/  @!P2 MOV R34, R27 ;  /* 0x0000001b0022a202 */ /* 0x000fe40000000f00 */
[----:B------:R-:W-:Y:S02]  /*5b70*/  MOV R27, 0xffffffff ;  /* 0xffffffff001b7802 */ /* 0x000fe40000000f00 */
[----:B------:R-:W-:-:S07]  /*5b80*/  MOV R38, R34 ;  /* 0x0000002200267202 */ /* 0x000fce0000000f00 */
[----:B------:R-:W-:Y:S05]  /*5b90*/  WARPSYNC.COLLECTIVE R27, `(.L_x_116) ;  /* 0x000000001b087348 */ /* 0x000fea0003c00000 */
[----:B------:R0:W1:Y:S02]  /*5ba0*/  SHFL.BFLY P4, R35, R38, R29, R28 ;  /* 0x0c00001d26237389 */ /* 0x000064000008001c */
[----:B01----:R-:W-:Y:S05]  /*5bb0*/  ENDCOLLECTIVE ;  /* 0x000000000000791b */ /* 0x003fea0003800000 */
.L_x_116:
[----:B------:R-:W-:Y:S01]  /*5bc0*/  IMAD.MOV.U32 R29, RZ, RZ, 0x8 ;  /* 0x00000008ff1d7424 */ /* 0x000fe200078e00ff */
[----:B------:R-:W-:-:S05]  /*5bd0*/  MOV R39, R35 ;  /* 0x0000002300277202 */ /* 0x000fca0000000f00 */
[----:B------:R-:W-:-:S05]  /*5be0*/  FADD R34, R39, R34 ;  /* 0x0000002227227221 */ /* 0x000fca0000000000 */
[----:B------:R-:W-:-:S07]  /*5bf0*/  MOV R38, R34 ;  /* 0x0000002200267202 */ /* 0x000fce0000000f00 */
[----:B------:R-:W-:Y:S05]  /*5c00*/  WARPSYNC.COLLECTIVE R27, `(.L_x_117) ;  /* 0x000000001b087348 */ /* 0x000fea0003c00000 */
[----:B------:R0:W1:Y:S02]  /*5c10*/  SHFL.BFLY P4, R35, R38, R29, R28 ;  /* 0x0c00001d26237389 */ /* 0x000064000008001c */
[----:B01----:R-:W-:Y:S05]  /*5c20*/  ENDCOLLECTIVE ;  /* 0x000000000000791b */ /* 0x003fea0003800000 */
.L_x_117:
        /* <DEDUP_REMOVED lines=8> */
.L_x_118:
[----:B------:R-:W-:Y:S02]  /*5cb0*/  MOV R29, 0x2 ;  /* 0x00000002001d7802 */ /* 0x000fe40000000f00 */
[----:B------:R-:W-:-:S05]  /*5cc0*/  MOV R45, R35 ;  /* 0x00000023002d7202 */ /* 0x000fca0000000f00 */
[----:B------:R-:W-:-:S05]  /*5cd0*/  FADD R45, R34, R45 ;  /* 0x0000002d222d7221 */ /* 0x000fca0000000000 */
[----:B------:R-:W-:-:S07]  /*5ce0*/  MOV R38, R45 ;  /* 0x0000002d00267202 */ /* 0x000fce0000000f00 */
[----:B------:R-:W-:Y:S05]  /*5cf0*/  WARPSYNC.COLLECTIVE R27, `(.L_x_119) ;  /* 0x000000001b087348 */ /* 0x000fea0003c00000 */
[----:B------:R0:W1:Y:S02]  /*5d00*/  SHFL.BFLY P4, R35, R38, R29, R28 ;  /* 0x0c00001d26237389 */ /* 0x000064000008001c */
[----:B01----:R-:W-:Y:S05]  /*5d10*/  ENDCOLLECTIVE ;  /* 0x000000000000791b */ /* 0x003fea0003800000 */
.L_x_119:
[----:B------:R-:W-:Y:S01]  /*5d20*/  MOV R29, 0x1 ;  /* 0x00000001001d7802 */ /* 0x000fe20000000f00 */
[----:B------:R-:W-:-:S04]  /*5d30*/  IMAD.MOV.U32 R34, RZ, RZ, R35 ;  /* 0x000000ffff227224 */ /* 0x000fc800078e0023 */
[----:B------:R-:W-:-:S05]  /*5d40*/  FADD R34, R45, R34 ;  /* 0x000000222d227221 */ /* 0x000fca0000000000 */
[----:B------:R-:W-:-:S07]  /*5d50*/  MOV R38, R34 ;  /* 0x0000002200267202 */ /* 0x000fce0000000f00 */
[----:B------:R-:W-:Y:S05]  /*5d60*/  WARPSYNC.COLLECTIVE R27, `(.L_x_120) ;  /* 0x000000001b087348 */ /* 0x000fea0003c00000 */
[----:B------:R0:W1:Y:S02]  /*5d70*/  SHFL.BFLY P4, R35, R38, R29, R28 ;  /* 0x0c00001d26237389 */ /* 0x000064000008001c */
[----:B01----:R-:W-:Y:S05]  /*5d80*/  ENDCOLLECTIVE ;  /* 0x000000000000791b */ /* 0x003fea0003800000 */
.L_x_120:
[----:B------:R-:W-:Y:S05]  /*5d90*/  BRA `(.L_x_121) ;  /* 0xffffffc800107947 */ /* 0x000fea000383ffff */
        .weak           $__internal_0_$__cuda_sm20_div_u16
        .type           $__internal_0_$__cuda_sm20_div_u16,@function
        .size           $__internal_0_$__cuda_sm20_div_u16,($__internal_1_$__cuda_sm20_rcp_rn_f32_slowpath - $__internal_0_$__cuda_sm20_div_u16)
$__internal_0_$__cuda_sm20_div_u16:
[----:B------:R-:W0:Y:S01]  /*5da0*/  I2F.U16 R5, R4 ;  /* 0x0000000400057306 */ /* 0x000e220000101000 */
[----:B------:R-:W-:-:S07]  /*5db0*/  MOV R7, 0x4b800000 ;  /* 0x4b80000000077802 */ /* 0x000fce0000000f00 */
[----:B------:R-:W-:Y:S01]  /*5dc0*/  I2F.U16.RZ R6, R6 ;  /* 0x0000000600067306 */ /* 0x000fe2000010d000 */
[C---:B0-----:R-:W-:Y:S02]  /*5dd0*/  FSETP.GEU.AND P1, PT, |R5|.reuse, 1.175494350822287508e-38, PT ;  /* 0x008000000500780b */ /* 0x041fe40003f2e200 */
[----:B------:R-:W-:Y:S02]  /*5de0*/  FSETP.GT.AND P0, PT, |R5|, 8.50705917302346158658e+37, PT ;  /* 0x7e8000000500780b */ /* 0x000fe40003f04200 */
[----:B------:R-:W-:-:S04]  /*5df0*/  FSEL R7, R7, 1, !P1 ;  /* 0x3f80000007077808 */ /* 0x000fc80004800000 */
[----:B------:R-:W-:Y:S02]  /*5e00*/  FSEL R10, R7, 0.25, !P0 ;  /* 0x3e800000070a7808 */ /* 0x000fe40004000000 */
[----:B------:R-:W-:Y:S02]  /*5e10*/  ISETP.NE.U32.AND P0, PT, R4, RZ, PT ;  /* 0x000000ff0400720c */ /* 0x000fe40003f05070 */
[----:B------:R-:W-:Y:S01]  /*5e20*/  MOV R4, R11 ;  /* 0x0000000b00047202 */ /* 0x000fe20000000f00 */
[----:B------:R-:W-:-:S06]  /*5e30*/  FMUL R7, R5, R10 ;  /* 0x0000000a05077220 */ /* 0x000fcc0000400000 */
[----:B------:R-:W0:Y:S02]  /*5e40*/  MUFU.RCP R7, R7 ;  /* 0x0000000700077308 */ /* 0x000e240000001000 */
[----:B0-----:R-:W-:-:S04]  /*5e50*/  FMUL R10, R10, R7 ;  /* 0x000000070a0a7220 */ /* 0x001fc80000400000 */
[----:B------:R-:W-:-:S04]  /*5e60*/  VIADD R5, R10, 0x2 ;  /* 0x000000020a057836 */ /* 0x000fc80000000000 */
[----:B------:R-:W-:Y:S01]  /*5e70*/  FMUL.RZ R10, R6, R5 ;  /* 0x00000005060a7220 */ /* 0x000fe2000040c000 */
[----:B------:R-:W-:-:S05]  /*5e80*/  MOV R5, 0x0 ;  /* 0x0000000000057802 */ /* 0x000fca0000000f00 */
[----:B------:R-:W0:Y:S02]  /*5e90*/  F2I.U32.TRUNC.NTZ R10, R10 ;  /* 0x0000000a000a7305 */ /* 0x000e24000020f000 */
[----:B0-----:R-:W-:Y:S02]  /*5ea0*/  LOP3.LUT R15, R10, 0xffff, RZ, 0xc0, !PT ;  /* 0x0000ffff0a0f7812 */ /* 0x001fe400078ec0ff */
[----:B------:R-:W-:Y:S01]  /*5eb0*/  @!P0 MOV R15, 0xffffffff ;  /* 0xffffffff000f8802 */ /* 0x000fe20000000f00 */
[----:B------:R-:W-:Y:S06]  /*5ec0*/  RET.REL.NODEC R4 `(_Z35flashattn_streaming_16x16_kernel_mwPK6__halfS1_S1_Pfiif) ;  /* 0xffffffa0044c7950 */ /* 0x000fec0003c3ffff */
        .weak           $__internal_1_$__cuda_sm20_rcp_rn_f32_slowpath
        .type           $__internal_1_$__cuda_sm20_rcp_rn_f32_slowpath,@function
        .size           $__internal_1_$__cuda_sm20_rcp_rn_f32_slowpath,(.L_x_128 - $__internal_1_$__cuda_sm20_rcp_rn_f32_slowpath)
$__internal_1_$__cuda_sm20_rcp_rn_f32_slowpath:
[----:B------:R-:W-:Y:S01]  /*5ed0*/  IMAD.SHL.U32 R2, R13, 0x2, RZ ;  /* 0x000000020d027824 */ /* 0x000fe200078e00ff */
[----:B------:R-:W-:Y:S04]  /*5ee0*/  BSSY.RECONVERGENT B2, `(.L_x_122) ;  /* 0x0000031000027945 */ /* 0x000fe80003800200 */
[----:B------:R-:W-:Y:S02]  /*5ef0*/  SHF.R.U32.HI R12, RZ, 0x18, R2 ;  /* 0x00000018ff0c7819 */ /* 0x000fe40000011602 */
[----:B------:R-:W-:Y:S02]  /*5f00*/  MOV R2, R13 ;  /* 0x0000000d00027202 */ /* 0x000fe40000000f00 */
[----:B------:R-:W-:-:S13]  /*5f10*/  ISETP.NE.U32.AND P0, PT, R12, RZ, PT ;  /* 0x000000ff0c00720c */ /* 0x000fda0003f05070 */
[----:B------:R-:W-:Y:S05]  /*5f20*/  @P0 BRA `(.L_x_123) ;  /* 0x0000000000280947 */ /* 0x000fea0003800000 */
[----:B------:R-:W-:-:S04]  /*5f30*/  SHF.L.U32 R3, R2, 0x1, RZ ;  /* 0x0000000102037819 */ /* 0x000fc800000006ff */
[----:B------:R-:W-:-:S13]  /*5f40*/  ISETP.NE.AND P0, PT, R3, RZ, PT ;  /* 0x000000ff0300720c */ /* 0x000fda0003f05270 */
[----:B------:R-:W-:Y:S01]  /*5f50*/  @P0 FFMA R10, R2, 1.84467440737095516160e+19, RZ ;  /* 0x5f800000020a0823 */ /* 0x000fe200000000ff */
[----:B------:R-:W-:Y:S08]  /*5f60*/  @!P0 MUFU.RCP R4, R2 ;  /* 0x0000000200048308 */ /* 0x000ff00000001000 */
[----:B------:R-:W0:Y:S02]  /*5f70*/  @P0 MUFU.RCP R3, R10 ;  /* 0x0000000a00030308 */ /* 0x000e240000001000 */
[----:B0-----:R-:W-:-:S04]  /*5f80*/  @P0 FFMA R12, R10, R3, -1 ;  /* 0xbf8000000a0c0423 */ /* 0x001fc80000000003 */
[----:B------:R-:W-:-:S04]  /*5f90*/  @P0 FADD.FTZ R12, -R12, -RZ ;  /* 0x800000ff0c0c0221 */ /* 0x000fc80000010100 */
[----:B------:R-:W-:-:S04]  /*5fa0*/  @P0 FFMA R3, R3, R12, R3 ;  /* 0x0000000c03030223 */ /* 0x000fc80000000003 */
[----:B------:R-:W-:Y:S01]  /*5fb0*/  @P0 FFMA R4, R3, 1.84467440737095516160e+19, RZ ;  /* 0x5f80000003040823 */ /* 0x000fe200000000ff */
[----:B------:R-:W-:Y:S06]  /*5fc0*/  BRA `(.L_x_124) ;  /* 0x0000000000887947 */ /* 0x000fec0003800000 */
.L_x_123:
[----:B------:R-:W-:-:S04]  /*5fd0*/  IADD3 R16, PT, PT, R12, -0xfd, RZ ;  /* 0xffffff030c107810 */ /* 0x000fc80007ffe0ff */
[----:B------:R-:W-:-:S13]  /*5fe0*/  ISETP.GT.U32.AND P0, PT, R16, 0x1, PT ;  /* 0x000000011000780c */ /* 0x000fda0003f04070 */
[----:B------:R-:W-:Y:S05]  /*5ff0*/  @P0 BRA `(.L_x_125) ;  /* 0x0000000000780947 */ /* 0x000fea0003800000 */
[----:B------:R-:W-:Y:S01]  /*6000*/  LOP3.LUT R3, R2, 0x7fffff, RZ, 0xc0, !PT ;  /* 0x007fffff02037812 */ /* 0x000fe200078ec0ff */
[----:B------:R-:W-:-:S03]  /*6010*/  IMAD.MOV.U32 R15, RZ, RZ, 0x3 ;  /* 0x00000003ff0f7424 */ /* 0x000fc600078e00ff */
[----:B------:R-:W-:Y:S02]  /*6020*/  LOP3.LUT R3, R3, 0x3f800000, RZ, 0xfc, !PT ;  /* 0x3f80000003037812 */ /* 0x000fe400078efcff */
[----:B------:R-:W-:Y:S02]  /*6030*/  SHF.L.U32 R15, R15, R16, RZ ;  /* 0x000000100f0f7219 */ /* 0x000fe400000006ff */
[----:B------:R-:W0:Y:S02]  /*6040*/  MUFU.RCP R4, R3 ;  /* 0x0000000300047308 */ /* 0x000e240000001000 */
[----:B0-----:R-:W-:-:S04]  /*6050*/  FFMA R10, R3, R4, -1 ;  /* 0xbf800000030a7423 */ /* 0x001fc80000000004 */
[----:B------:R-:W-:-:S04]  /*6060*/  FADD.FTZ R13, -R10, -RZ ;  /* 0x800000ff0a0d7221 */ /* 0x000fc80000010100 */
[CCC-:B------:R-:W-:Y:S01]  /*6070*/  FFMA.RM R10, R4.reuse, R13.reuse, R4.reuse ;  /* 0x0000000d040a7223 */ /* 0x1c0fe20000004004 */
[----:B------:R-:W-:-:S04]  /*6080*/  FFMA.RP R13, R4, R13, R4 ;  /* 0x0000000d040d7223 */ /* 0x000fc80000008004 */
[C---:B------:R-:W-:Y:S02]  /*6090*/  LOP3.LUT R4, R10.reuse, 0x7fffff, RZ, 0xc0, !PT ;  /* 0x007fffff0a047812 */ /* 0x040fe400078ec0ff */
[----:B------:R-:W-:Y:S02]  /*60a0*/  FSETP.NEU.FTZ.AND P0, PT, R10, R13, PT ;  /* 0x0000000d0a00720b */ /* 0x000fe40003f1d000 */
[----:B------:R-:W-:Y:S02]  /*60b0*/  LOP3.LUT R4, R4, 0x800000, RZ, 0xfc, !PT ;  /* 0x0080000004047812 */ /* 0x000fe400078efcff */
[----:B------:R-:W-:Y:S02]  /*60c0*/  SEL R10, RZ, 0xffffffff, !P0 ;  /* 0xffffffffff0a7807 */ /* 0x000fe40004000000 */
[----:B------:R-:W-:Y:S02]  /*60d0*/  LOP3.LUT R15, R15, R4, RZ, 0xc0, !PT ;  /* 0x000000040f0f7212 */ /* 0x000fe400078ec0ff */
[----:B------:R-:W-:-:S02]  /*60e0*/  IADD3 R3, PT, PT, -R10, RZ, RZ ;  /* 0x000000ff0a037210 */ /* 0x000fc40007ffe1ff */
[-C--:B------:R-:W-:Y:S02]  /*60f0*/  SHF.R.U32.HI R15, RZ, R16.reuse, R15 ;  /* 0x00000010ff0f7219 */ /* 0x080fe4000001160f */
[----:B------:R-:W-:Y:S02]  /*6100*/  LOP3.LUT P1, RZ, R3, R16, R4, 0xf8, !PT ;  /* 0x0000001003ff7212 */ /* 0x000fe4000782f804 */
[C---:B------:R-:W-:Y:S02]  /*6110*/  LOP3.LUT P0, RZ, R15.reuse, 0x1, RZ, 0xc0, !PT ;  /* 0x000000010fff7812 */ /* 0x040fe4000780c0ff */
[----:B------:R-:W-:-:S04]  /*6120*/  LOP3.LUT P2, RZ, R15, 0x2, RZ, 0xc0, !PT ;  /* 0x000000020fff7812 */ /* 0x000fc8000784c0ff */
[----:B------:R-:W-:Y:S02]  /*6130*/  PLOP3.LUT P0, PT, P0, P1, P2, 0xe0, 0x0 ;  /* 0x000000000000781c */ /* 0x000fe40000703c20 */
[----:B------:R-:W-:Y:S02]  /*6140*/  LOP3.LUT P1, RZ, R2, 0x7fffff, RZ, 0xc0, !PT ;  /* 0x007fffff02ff7812 */ /* 0x000fe4000782c0ff */
[----:B------:R-:W-:-:S04]  /*6150*/  SEL R3, RZ, 0x1, !P0 ;  /* 0x00000001ff037807 */ /* 0x000fc80004000000 */
[----:B------:R-:W-:-:S04]  /*6160*/  IADD3 R3, PT, PT, -R3, RZ, RZ ;  /* 0x000000ff03037210 */ /* 0x000fc80007ffe1ff */
[----:B------:R-:W-:Y:S02]  /*6170*/  ISETP.GE.AND P0, PT, R3, RZ, PT ;  /* 0x000000ff0300720c */ /* 0x000fe40003f06270 */
[----:B------:R-:W-:-:S04]  /*6180*/  IADD3 R3, PT, PT, R12, -0xfc, RZ ;  /* 0xffffff040c037810 */ /* 0x000fc80007ffe0ff */
[----:B------:R-:W-:-:S07]  /*6190*/  SHF.R.U32.HI R3, RZ, R3, R4 ;  /* 0x00000003ff037219 */ /* 0x000fce0000011604 */
[----:B------:R-:W-:-:S05]  /*61a0*/  @!P0 VIADD R3, R3, 0x1 ;  /* 0x0000000103038836 */ /* 0x000fca0000000000 */
[----:B------:R-:W-:-:S04]  /*61b0*/  @!P1 SHF.L.U32 R3, R3, 0x1, RZ ;  /* 0x0000000103039819 */ /* 0x000fc800000006ff */
[----:B------:R-:W-:Y:S01]  /*61c0*/  LOP3.LUT R4, R3, 0x80000000, R2, 0xf8, !PT ;  /* 0x8000000003047812 */ /* 0x000fe200078ef802 */
[----:B------:R-:W-:Y:S06]  /*61d0*/  BRA `(.L_x_124) ;  /* 0x0000000000047947 */ /* 0x000fec0003800000 */
.L_x_125:
[----:B------:R0:W1:Y:S02]  /*61e0*/  MUFU.RCP R4, R2 ;  /* 0x0000000200047308 */ /* 0x0000640000001000 */
.L_x_124:
[----:B------:R-:W-:Y:S05]  /*61f0*/  BSYNC.RECONVERGENT B2 ;  /* 0x0000000000027941 */ /* 0x000fea0003800200 */
.L_x_122:
[----:B0-----:R-:W-:Y:S02]  /*6200*/  MOV R2, R14 ;  /* 0x0000000e00027202 */ /* 0x001fe40000000f00 */
[----:B------:R-:W-:-:S04]  /*6210*/  MOV R3, 0x0 ;  /* 0x0000000000037802 */ /* 0x000fc80000000f00 */
[----:B-1----:R-:W-:Y:S05]  /*6220*/  RET.REL.NODEC R2 `(_Z35flashattn_streaming_16x16_kernel_mwPK6__halfS1_S1_Pfiif) ;  /* 0xffffff9c02747950 */ /* 0x002fea0003c3ffff */
.L_x_126:
[----:B------:R-:W-:-:S00]  /*6230*/  BRA `(.L_x_126) ;  /* 0xfffffffc00fc7947 */ /* 0x000fc0000383ffff */
[----:B------:R-:W-:-:S00]  /*6240*/  NOP ;  /* 0x0000000000007918 */ /* 0x000fc00000000000 */
        /* <DEDUP_REMOVED lines=11> */
.L_x_128:


//--------------------- .nv.shared._Z35flashattn_streaming_16x16_kernel_mwPK6__halfS1_S1_Pfiif --------------------------
	.section	.nv.shared._Z35flashattn_streaming_16x16_kernel_mwPK6__halfS1_S1_Pfiif,"aw",@nobits
	.sectionflags	@""
	.align	8
.nv.shared._Z35flashattn_streaming_16x16_kernel_mwPK6__halfS1_S1_Pfiif:
	.zero		3776


//--------------------- .nv.shared.reserved.0     --------------------------
	.section	.nv.shared.reserved.0,"aw",@nobits
	.weak		__nv_reservedSMEM_offset_0_alias
	.size		__nv_reservedSMEM_offset_0_alias, 0, 64
	.other		__nv_reservedSMEM_offset_0_alias,@"STO_CUDA_RESERVED_SHARED STV_DEFAULT"
__nv_reservedSMEM_offset_0_alias:
	.zero		0
	.zero		64


//--------------------- .nv.constant0._Z35flashattn_streaming_16x16_kernel_mwPK6__halfS1_S1_Pfiif --------------------------
	.section	.nv.constant0._Z35flashattn_streaming_16x16_kernel_mwPK6__halfS1_S1_Pfiif,"a",@progbits
	.sectionflags	@""
	.align	4
.nv.constant0._Z35flashattn_streaming_16x16_kernel_mwPK6__halfS1_S1_Pfiif:
	.zero		940


//--------------------- SYMBOLS --------------------------

	.type		.nv.reservedSmem.offset0,@object
	.size		.nv.reservedSmem.offset0,0x4
	.type		.nv.reservedSmem.cap,@object
	.size		.nv.reservedSmem.cap,0x4
